//
// Generated by NVIDIA NVVM Compiler
//
// Compiler Build ID: CL-36424714
// Cuda compilation tools, release 13.0, V13.0.88
// Based on NVVM 20.0.0
//

.version 9.0
.target sm_100
.address_size 64

.global .align 4 .b8 __cudart_i2opi_f[24] = {65, 144, 67, 60, 153, 149, 98, 219, 192, 221, 52, 245, 209, 87, 39, 252, 41, 21, 68, 78, 110, 131, 249, 162};

.entry _Z8rope_f32PKfPfiffif(
	.param .u64 .ptr .align 1 _Z8rope_f32PKfPfiffif_param_0,
	.param .u64 .ptr .align 1 _Z8rope_f32PKfPfiffif_param_1,
	.param .u32 _Z8rope_f32PKfPfiffif_param_2,
	.param .f32 _Z8rope_f32PKfPfiffif_param_3,
	.param .f32 _Z8rope_f32PKfPfiffif_param_4,
	.param .u32 _Z8rope_f32PKfPfiffif_param_5,
	.param .f32 _Z8rope_f32PKfPfiffif_param_6
)
{
	.local .align 4 .b8 	__local_depot0[28];
	.reg .b64 	%SP;
	.reg .b64 	%SPL;
	.reg .pred 	%p<38>;
	.reg .b32 	%r<107>;
	.reg .b32 	%f<133>;
	.reg .b64 	%rd<46>;
	.reg .b64 	%fd<5>;

	mov.u64 	%SPL, __local_depot0;
	ld.param.u64 	%rd16, [_Z8rope_f32PKfPfiffif_param_0];
	ld.param.u64 	%rd17, [_Z8rope_f32PKfPfiffif_param_1];
	ld.param.u32 	%r31, [_Z8rope_f32PKfPfiffif_param_2];
	ld.param.f32 	%f21, [_Z8rope_f32PKfPfiffif_param_3];
	ld.param.f32 	%f22, [_Z8rope_f32PKfPfiffif_param_4];
	ld.param.u32 	%r32, [_Z8rope_f32PKfPfiffif_param_5];
	ld.param.f32 	%f23, [_Z8rope_f32PKfPfiffif_param_6];
	add.u64 	%rd1, %SPL, 0;
	mov.u32 	%r33, %ntid.x;
	mov.u32 	%r34, %ctaid.x;
	mov.u32 	%r35, %tid.x;
	mad.lo.s32 	%r36, %r33, %r34, %r35;
	shl.b32 	%r1, %r36, 1;
	setp.ge.s32 	%p1, %r1, %r31;
	mov.f32 	%f130, 0f3F800000;
	@%p1 bra 	$L__BB0_26;
	mov.u32 	%r37, %ntid.y;
	mov.u32 	%r38, %ctaid.y;
	mov.u32 	%r39, %tid.y;
	mad.lo.s32 	%r40, %r37, %r38, %r39;
	mad.lo.s32 	%r2, %r31, %r40, %r1;
	div.s32 	%r41, %r40, %r32;
	cvt.rn.f32.s32 	%f25, %r41;
	fma.rn.f32 	%f1, %f22, %f25, %f21;
	shr.s32 	%r3, %r1, 1;
	cvt.rn.f32.s32 	%f2, %r3;
	mul.f32 	%f26, %f2, 0f3F000000;
	cvt.rzi.f32.f32 	%f27, %f26;
	add.f32 	%f28, %f27, %f27;
	sub.f32 	%f29, %f2, %f28;
	abs.f32 	%f3, %f29;
	abs.f32 	%f4, %f23;
	setp.lt.f32 	%p2, %f4, 0f00800000;
	mul.f32 	%f30, %f4, 0f4B800000;
	selp.f32 	%f31, %f30, %f4, %p2;
	selp.f32 	%f32, 0fC1C00000, 0f00000000, %p2;
	mov.b32 	%r42, %f31;
	add.s32 	%r43, %r42, -1060439283;
	and.b32  	%r44, %r43, -8388608;
	sub.s32 	%r45, %r42, %r44;
	mov.b32 	%f33, %r45;
	cvt.rn.f32.s32 	%f34, %r44;
	fma.rn.f32 	%f35, %f34, 0f34000000, %f32;
	add.f32 	%f36, %f33, 0fBF800000;
	add.f32 	%f37, %f33, 0f3F800000;
	rcp.approx.ftz.f32 	%f38, %f37;
	add.f32 	%f39, %f36, %f36;
	mul.f32 	%f40, %f39, %f38;
	mul.f32 	%f41, %f40, %f40;
	sub.f32 	%f42, %f36, %f40;
	add.f32 	%f43, %f42, %f42;
	neg.f32 	%f44, %f40;
	fma.rn.f32 	%f45, %f44, %f36, %f43;
	mul.rn.f32 	%f46, %f38, %f45;
	fma.rn.f32 	%f47, %f41, 0f3A2C32E4, 0f3B52E7DB;
	fma.rn.f32 	%f48, %f47, %f41, 0f3C93BB73;
	fma.rn.f32 	%f49, %f48, %f41, 0f3DF6384F;
	mul.rn.f32 	%f50, %f49, %f41;
	fma.rn.f32 	%f51, %f40, 0f3FB8AA3B, %f35;
	sub.f32 	%f52, %f35, %f51;
	fma.rn.f32 	%f53, %f40, 0f3FB8AA3B, %f52;
	fma.rn.f32 	%f54, %f46, 0f3FB8AA3B, %f53;
	fma.rn.f32 	%f55, %f40, 0f32A55E34, %f54;
	mul.f32 	%f56, %f50, 0f40400000;
	fma.rn.f32 	%f57, %f56, %f46, %f55;
	fma.rn.f32 	%f58, %f50, %f40, %f57;
	add.rn.f32 	%f59, %f51, %f58;
	neg.f32 	%f60, %f51;
	add.rn.f32 	%f61, %f59, %f60;
	neg.f32 	%f62, %f61;
	add.rn.f32 	%f63, %f58, %f62;
	mul.rn.f32 	%f64, %f59, %f2;
	neg.f32 	%f65, %f64;
	fma.rn.f32 	%f66, %f59, %f2, %f65;
	fma.rn.f32 	%f67, %f63, %f2, %f66;
	cvt.rni.f32.f32 	%f68, %f64;
	sub.f32 	%f69, %f64, %f68;
	add.f32 	%f70, %f69, %f67;
	fma.rn.f32 	%f71, %f70, 0f391FCB8E, 0f3AAF85ED;
	fma.rn.f32 	%f72, %f71, %f70, 0f3C1D9856;
	fma.rn.f32 	%f73, %f72, %f70, 0f3D6357BB;
	fma.rn.f32 	%f74, %f73, %f70, 0f3E75FDEC;
	fma.rn.f32 	%f75, %f74, %f70, 0f3F317218;
	fma.rn.f32 	%f76, %f75, %f70, 0f3F800000;
	cvt.rzi.s32.f32 	%r46, %f68;
	setp.gt.f32 	%p3, %f68, 0f00000000;
	selp.b32 	%r47, 0, -2097152000, %p3;
	add.s32 	%r48, %r47, 2130706432;
	mov.b32 	%f77, %r48;
	mul.f32 	%f78, %f76, %f77;
	shl.b32 	%r49, %r46, 23;
	sub.s32 	%r50, %r49, %r47;
	mov.b32 	%f79, %r50;
	mul.f32 	%f80, %f78, %f79;
	abs.f32 	%f81, %f64;
	setp.gt.f32 	%p4, %f81, 0f43180000;
	setp.lt.f32 	%p5, %f64, 0f00000000;
	selp.f32 	%f82, 0f00000000, 0f7F800000, %p5;
	selp.f32 	%f5, %f82, %f80, %p4;
	setp.eq.f32 	%p6, %f23, 0f3F800000;
	setp.eq.s32 	%p7, %r1, 0;
	or.pred  	%p8, %p7, %p6;
	@%p8 bra 	$L__BB0_9;
	setp.num.f32 	%p9, %f4, %f4;
	abs.f32 	%f83, %f2;
	setp.num.f32 	%p10, %f83, %f83;
	and.pred  	%p11, %p9, %p10;
	@%p11 bra 	$L__BB0_4;
	add.rn.f32 	%f130, %f23, %f2;
	bra.uni 	$L__BB0_9;
$L__BB0_4:
	setp.neu.f32 	%p12, %f23, 0f00000000;
	setp.neu.f32 	%p13, %f4, 0f7F800000;
	and.pred  	%p14, %p12, %p13;
	@%p14 bra 	$L__BB0_6;
	setp.neu.f32 	%p20, %f3, 0f3F800000;
	add.f32 	%f86, %f23, %f23;
	mov.b32 	%r51, %f86;
	setp.lt.s32 	%p21, %r3, 0;
	xor.b32  	%r52, %r51, 2139095040;
	selp.b32 	%r53, %r52, %r51, %p21;
	and.b32  	%r54, %r53, 2147483647;
	selp.b32 	%r55, %r54, %r53, %p20;
	mov.b32 	%f130, %r55;
	bra.uni 	$L__BB0_9;
$L__BB0_6:
	setp.eq.f32 	%p15, %f23, 0fBF800000;
	setp.eq.f32 	%p16, %f83, 0f7F800000;
	and.pred  	%p17, %p15, %p16;
	@%p17 bra 	$L__BB0_9;
	setp.geu.f32 	%p18, %f23, 0f00000000;
	mov.f32 	%f130, %f5;
	@%p18 bra 	$L__BB0_9;
	setp.neu.f32 	%p19, %f3, 0f3F800000;
	neg.f32 	%f85, %f5;
	selp.f32 	%f130, %f5, %f85, %p19;
$L__BB0_9:
	mul.f32 	%f11, %f1, %f130;
	mul.f32 	%f87, %f11, 0f3F22F983;
	cvt.rni.s32.f32 	%r106, %f87;
	cvt.rn.f32.s32 	%f88, %r106;
	fma.rn.f32 	%f89, %f88, 0fBFC90FDA, %f11;
	fma.rn.f32 	%f90, %f88, 0fB3A22168, %f89;
	fma.rn.f32 	%f132, %f88, 0fA7C234C5, %f90;
	abs.f32 	%f13, %f11;
	setp.ltu.f32 	%p22, %f13, 0f47CE4780;
	mov.u32 	%r102, %r106;
	mov.f32 	%f131, %f132;
	@%p22 bra 	$L__BB0_17;
	setp.neu.f32 	%p23, %f13, 0f7F800000;
	@%p23 bra 	$L__BB0_12;
	mov.f32 	%f93, 0f00000000;
	mul.rn.f32 	%f131, %f11, %f93;
	mov.b32 	%r102, 0;
	bra.uni 	$L__BB0_17;
$L__BB0_12:
	mov.b32 	%r5, %f11;
	shl.b32 	%r57, %r5, 8;
	or.b32  	%r6, %r57, -2147483648;
	mov.b64 	%rd42, 0;
	mov.b32 	%r99, 0;
	mov.u64 	%rd40, __cudart_i2opi_f;
	mov.u64 	%rd41, %rd1;
$L__BB0_13:
	.pragma "nounroll";
	ld.global.nc.u32 	%r58, [%rd40];
	mad.wide.u32 	%rd21, %r58, %r6, %rd42;
	shr.u64 	%rd42, %rd21, 32;
	st.local.u32 	[%rd41], %rd21;
	add.s32 	%r99, %r99, 1;
	add.s64 	%rd41, %rd41, 4;
	add.s64 	%rd40, %rd40, 4;
	setp.ne.s32 	%p24, %r99, 6;
	@%p24 bra 	$L__BB0_13;
	shr.u32 	%r59, %r5, 23;
	st.local.u32 	[%rd1+24], %rd42;
	and.b32  	%r9, %r59, 31;
	and.b32  	%r60, %r59, 224;
	add.s32 	%r61, %r60, -128;
	shr.u32 	%r62, %r61, 5;
	mul.wide.u32 	%rd22, %r62, 4;
	sub.s64 	%rd8, %rd1, %rd22;
	ld.local.u32 	%r100, [%rd8+24];
	ld.local.u32 	%r101, [%rd8+20];
	setp.eq.s32 	%p25, %r9, 0;
	@%p25 bra 	$L__BB0_16;
	shf.l.wrap.b32 	%r100, %r101, %r100, %r9;
	ld.local.u32 	%r63, [%rd8+16];
	shf.l.wrap.b32 	%r101, %r63, %r101, %r9;
$L__BB0_16:
	shr.u32 	%r64, %r100, 30;
	shf.l.wrap.b32 	%r65, %r101, %r100, 2;
	shl.b32 	%r66, %r101, 2;
	shr.u32 	%r67, %r65, 31;
	add.s32 	%r68, %r67, %r64;
	neg.s32 	%r69, %r68;
	setp.lt.s32 	%p26, %r5, 0;
	selp.b32 	%r102, %r69, %r68, %p26;
	xor.b32  	%r70, %r65, %r5;
	shr.s32 	%r71, %r65, 31;
	xor.b32  	%r72, %r71, %r65;
	xor.b32  	%r73, %r71, %r66;
	cvt.u64.u32 	%rd23, %r72;
	shl.b64 	%rd24, %rd23, 32;
	cvt.u64.u32 	%rd25, %r73;
	or.b64  	%rd26, %rd24, %rd25;
	cvt.rn.f64.s64 	%fd1, %rd26;
	mul.f64 	%fd2, %fd1, 0d3BF921FB54442D19;
	cvt.rn.f32.f64 	%f91, %fd2;
	neg.f32 	%f92, %f91;
	setp.lt.s32 	%p27, %r70, 0;
	selp.f32 	%f131, %f92, %f91, %p27;
$L__BB0_17:
	setp.ltu.f32 	%p28, %f13, 0f47CE4780;
	mul.rn.f32 	%f94, %f131, %f131;
	and.b32  	%r75, %r102, 1;
	setp.eq.b32 	%p29, %r75, 1;
	selp.f32 	%f95, 0f3F800000, %f131, %p29;
	fma.rn.f32 	%f96, %f94, %f95, 0f00000000;
	fma.rn.f32 	%f97, %f94, 0f37CBAC00, 0fBAB607ED;
	selp.f32 	%f98, %f97, 0fB94D4153, %p29;
	selp.f32 	%f99, 0f3D2AAABB, 0f3C0885E4, %p29;
	fma.rn.f32 	%f100, %f98, %f94, %f99;
	selp.f32 	%f101, 0fBEFFFFFF, 0fBE2AAAA8, %p29;
	fma.rn.f32 	%f102, %f100, %f94, %f101;
	fma.rn.f32 	%f103, %f102, %f96, %f95;
	and.b32  	%r76, %r102, 2;
	setp.eq.s32 	%p30, %r76, 0;
	mov.f32 	%f104, 0f00000000;
	sub.f32 	%f105, %f104, %f103;
	selp.f32 	%f17, %f103, %f105, %p30;
	@%p28 bra 	$L__BB0_25;
	setp.neu.f32 	%p31, %f13, 0f7F800000;
	@%p31 bra 	$L__BB0_20;
	mov.f32 	%f108, 0f00000000;
	mul.rn.f32 	%f132, %f11, %f108;
	mov.b32 	%r106, 0;
	bra.uni 	$L__BB0_25;
$L__BB0_20:
	mov.b32 	%r18, %f11;
	shl.b32 	%r78, %r18, 8;
	or.b32  	%r19, %r78, -2147483648;
	mov.b64 	%rd45, 0;
	mov.b32 	%r103, 0;
	mov.u64 	%rd43, __cudart_i2opi_f;
	mov.u64 	%rd44, %rd1;
$L__BB0_21:
	.pragma "nounroll";
	ld.global.nc.u32 	%r79, [%rd43];
	mad.wide.u32 	%rd29, %r79, %r19, %rd45;
	shr.u64 	%rd45, %rd29, 32;
	st.local.u32 	[%rd44], %rd29;
	add.s32 	%r103, %r103, 1;
	add.s64 	%rd44, %rd44, 4;
	add.s64 	%rd43, %rd43, 4;
	setp.ne.s32 	%p32, %r103, 6;
	@%p32 bra 	$L__BB0_21;
	shr.u32 	%r80, %r18, 23;
	st.local.u32 	[%rd1+24], %rd45;
	and.b32  	%r22, %r80, 31;
	and.b32  	%r81, %r80, 224;
	add.s32 	%r82, %r81, -128;
	shr.u32 	%r83, %r82, 5;
	mul.wide.u32 	%rd30, %r83, 4;
	sub.s64 	%rd15, %rd1, %rd30;
	ld.local.u32 	%r104, [%rd15+24];
	ld.local.u32 	%r105, [%rd15+20];
	setp.eq.s32 	%p33, %r22, 0;
	@%p33 bra 	$L__BB0_24;
	shf.l.wrap.b32 	%r104, %r105, %r104, %r22;
	ld.local.u32 	%r84, [%rd15+16];
	shf.l.wrap.b32 	%r105, %r84, %r105, %r22;
$L__BB0_24:
	shr.u32 	%r85, %r104, 30;
	shf.l.wrap.b32 	%r86, %r105, %r104, 2;
	shl.b32 	%r87, %r105, 2;
	shr.u32 	%r88, %r86, 31;
	add.s32 	%r89, %r88, %r85;
	neg.s32 	%r90, %r89;
	setp.lt.s32 	%p34, %r18, 0;
	selp.b32 	%r106, %r90, %r89, %p34;
	xor.b32  	%r91, %r86, %r18;
	shr.s32 	%r92, %r86, 31;
	xor.b32  	%r93, %r92, %r86;
	xor.b32  	%r94, %r92, %r87;
	cvt.u64.u32 	%rd31, %r93;
	shl.b64 	%rd32, %rd31, 32;
	cvt.u64.u32 	%rd33, %r94;
	or.b64  	%rd34, %rd32, %rd33;
	cvt.rn.f64.s64 	%fd3, %rd34;
	mul.f64 	%fd4, %fd3, 0d3BF921FB54442D19;
	cvt.rn.f32.f64 	%f106, %fd4;
	neg.f32 	%f107, %f106;
	setp.lt.s32 	%p35, %r91, 0;
	selp.f32 	%f132, %f107, %f106, %p35;
$L__BB0_25:
	add.s32 	%r96, %r106, 1;
	mul.rn.f32 	%f109, %f132, %f132;
	and.b32  	%r97, %r106, 1;
	setp.eq.b32 	%p36, %r97, 1;
	selp.f32 	%f110, %f132, 0f3F800000, %p36;
	fma.rn.f32 	%f111, %f109, %f110, 0f00000000;
	fma.rn.f32 	%f112, %f109, 0f37CBAC00, 0fBAB607ED;
	selp.f32 	%f113, 0fB94D4153, %f112, %p36;
	selp.f32 	%f114, 0f3C0885E4, 0f3D2AAABB, %p36;
	fma.rn.f32 	%f115, %f113, %f109, %f114;
	selp.f32 	%f116, 0fBE2AAAA8, 0fBEFFFFFF, %p36;
	fma.rn.f32 	%f117, %f115, %f109, %f116;
	fma.rn.f32 	%f118, %f117, %f111, %f110;
	and.b32  	%r98, %r96, 2;
	setp.eq.s32 	%p37, %r98, 0;
	mov.f32 	%f119, 0f00000000;
	sub.f32 	%f120, %f119, %f118;
	selp.f32 	%f121, %f118, %f120, %p37;
	cvta.to.global.u64 	%rd35, %rd16;
	mul.wide.s32 	%rd36, %r2, 4;
	add.s64 	%rd37, %rd35, %rd36;
	ld.global.f32 	%f122, [%rd37];
	ld.global.f32 	%f123, [%rd37+4];
	mul.f32 	%f124, %f122, %f121;
	mul.f32 	%f125, %f17, %f123;
	sub.f32 	%f126, %f124, %f125;
	cvta.to.global.u64 	%rd38, %rd17;
	add.s64 	%rd39, %rd38, %rd36;
	st.global.f32 	[%rd39], %f126;
	mul.f32 	%f127, %f123, %f121;
	fma.rn.f32 	%f128, %f17, %f122, %f127;
	st.global.f32 	[%rd39+4], %f128;
$L__BB0_26:
	ret;

}


// ===== COMPILED SASS (sm_100) =====

	.target	sm_100

	.elftype	@"ET_EXEC"


//--------------------- .note.nv.tkinfo           --------------------------
	.section	.note.nv.tkinfo,"",@"SHT_NOTE"
	.sectionflags	@"SHF_NOTE_NV_TKINFO"
	.tkinfo
        /*0018*/ 	.word	0x00000002
        /*0030*/ 	.string	""
        /*0030*/ 	.string	"ptxas"
        /*0030*/ 	.string	"Cuda compilation tools, release 13.0, V13.0.88"
        /*0030*/ 	.string	"Build cuda_13.0.r13.0/compiler.36424714_0"
        /*0030*/ 	.string	"-arch sm_100 -m 64 "



//--------------------- .note.nv.cuinfo           --------------------------
	.section	.note.nv.cuinfo,"",@"SHT_NOTE"
	.sectionflags	@"SHF_NOTE_NV_CUINFO"
        /*0018*/ 	.short	0x0002
        /*001a*/ 	.short	0x0064
        /*001c*/ 	.short	0x0082
	.zero		2


//--------------------- .nv.info                  --------------------------
	.section	.nv.info,"",@"SHT_CUDA_INFO"
	.align	4


	//----- nvinfo : EIATTR_REGCOUNT
	.align		4
        /*0000*/ 	.byte	0x04, 0x2f
        /*0002*/ 	.short	(.L_2 - .L_1)
	.align		4
.L_1:
        /*0004*/ 	.word	index@(_Z8rope_f32PKfPfiffif)
        /*0008*/ 	.word	0x00000015


	//----- nvinfo : EIATTR_FRAME_SIZE
	.align		4
.L_2:
        /*000c*/ 	.byte	0x04, 0x11
        /*000e*/ 	.short	(.L_4 - .L_3)
	.align		4
.L_3:
        /*0010*/ 	.word	index@(_Z8rope_f32PKfPfiffif)
        /*0014*/ 	.word	0x00000000


	//----- nvinfo : EIATTR_MIN_STACK_SIZE
	.align		4
.L_4:
        /*0018*/ 	.byte	0x04, 0x12
        /*001a*/ 	.short	(.L_6 - .L_5)
	.align		4
.L_5:
        /*001c*/ 	.word	index@(_Z8rope_f32PKfPfiffif)
        /*0020*/ 	.word	0x00000000
.L_6:


//--------------------- .nv.compat                --------------------------
	.section	.nv.compat,"",@"SHT_CUDA_COMPAT_INFO"
	.align	4
        /*0000*/ 	.byte	0x02, 0x09, 0x00, 0x00, 0x02, 0x02, 0x01, 0x00, 0x02, 0x05, 0x05, 0x00, 0x03, 0x07, 0x01, 0x01
        /*0010*/ 	.byte	0x02, 0x03, 0x00, 0x00, 0x02, 0x06, 0x01, 0x00, 0x04, 0x0b, 0x08, 0x00, 0x01, 0x00, 0x00, 0x00
        /*0020*/ 	.byte	0x00, 0x00, 0x00, 0x00


//--------------------- .nv.info._Z8rope_f32PKfPfiffif --------------------------
	.section	.nv.info._Z8rope_f32PKfPfiffif,"",@"SHT_CUDA_INFO"
	.sectionflags	@""
	.align	4


	//----- nvinfo : EIATTR_CUDA_API_VERSION
	.align		4
        /*0000*/ 	.byte	0x04, 0x37
        /*0002*/ 	.short	(.L_8 - .L_7)
.L_7:
        /*0004*/ 	.word	0x00000082


	//----- nvinfo : EIATTR_KPARAM_INFO
	.align		4
.L_8:
        /*0008*/ 	.byte	0x04, 0x17
        /*000a*/ 	.short	(.L_10 - .L_9)
.L_9:
        /*000c*/ 	.word	0x00000000
        /*0010*/ 	.short	0x0006
        /*0012*/ 	.short	0x0020
        /*0014*/ 	.byte	0x00, 0xf0, 0x11, 0x00


	//----- nvinfo : EIATTR_KPARAM_INFO
	.align		4
.L_10:
        /*0018*/ 	.byte	0x04, 0x17
        /*001a*/ 	.short	(.L_12 - .L_11)
.L_11:
        /*001c*/ 	.word	0x00000000
        /*0020*/ 	.short	0x0005
        /*0022*/ 	.short	0x001c
        /*0024*/ 	.byte	0x00, 0xf0, 0x11, 0x00


	//----- nvinfo : EIATTR_KPARAM_INFO
	.align		4
.L_12:
        /*0028*/ 	.byte	0x04, 0x17
        /*002a*/ 	.short	(.L_14 - .L_13)
.L_13:
        /*002c*/ 	.word	0x00000000
        /*0030*/ 	.short	0x0004
        /*0032*/ 	.short	0x0018
        /*0034*/ 	.byte	0x00, 0xf0, 0x11, 0x00


	//----- nvinfo : EIATTR_KPARAM_INFO
	.align		4
.L_14:
        /*0038*/ 	.byte	0x04, 0x17
        /*003a*/ 	.short	(.L_16 - .L_15)
.L_15:
        /*003c*/ 	.word	0x00000000
        /*0040*/ 	.short	0x0003
        /*0042*/ 	.short	0x0014
        /*0044*/ 	.byte	0x00, 0xf0, 0x11, 0x00


	//----- nvinfo : EIATTR_KPARAM_INFO
	.align		4
.L_16:
        /*0048*/ 	.byte	0x04, 0x17
        /*004a*/ 	.short	(.L_18 - .L_17)
.L_17:
        /*004c*/ 	.word	0x00000000
        /*0050*/ 	.short	0x0002
        /*0052*/ 	.short	0x0010
        /*0054*/ 	.byte	0x00, 0xf0, 0x11, 0x00


	//----- nvinfo : EIATTR_KPARAM_INFO
	.align		4
.L_18:
        /*0058*/ 	.byte	0x04, 0x17
        /*005a*/ 	.short	(.L_20 - .L_19)
.L_19:
        /*005c*/ 	.word	0x00000000
        /*0060*/ 	.short	0x0001
        /*0062*/ 	.short	0x0008
        /*0064*/ 	.byte	0x00, 0xf5, 0x21, 0x00


	//----- nvinfo : EIATTR_KPARAM_INFO
	.align		4
.L_20:
        /*0068*/ 	.byte	0x04, 0x17
        /*006a*/ 	.short	(.L_22 - .L_21)
.L_21:
        /*006c*/ 	.word	0x00000000
        /*0070*/ 	.short	0x0000
        /*0072*/ 	.short	0x0000
        /*0074*/ 	.byte	0x00, 0xf5, 0x21, 0x00


	//----- nvinfo : EIATTR_SPARSE_MMA_MASK
	.align		4
.L_22:
        /*0078*/ 	.byte	0x03, 0x50
        /*007a*/ 	.short	0x0000


	//----- nvinfo : EIATTR_MAXREG_COUNT
	.align		4
        /*007c*/ 	.byte	0x03, 0x1b
        /*007e*/ 	.short	0x00ff


	//----- nvinfo : EIATTR_MERCURY_ISA_VERSION
	.align		4
        /*0080*/ 	.byte	0x03, 0x5f
        /*0082*/ 	.short	0x0101


	//----- nvinfo : EIATTR_VRC_CTA_INIT_COUNT
	.align		4
        /*0084*/ 	.byte	0x02, 0x4a
	.zero		1
	.zero		1


	//----- nvinfo : EIATTR_EXIT_INSTR_OFFSETS
	.align		4
        /*0088*/ 	.byte	0x04, 0x1c
        /*008a*/ 	.short	(.L_24 - .L_23)


	//   ....[0]....
.L_23:
        /*008c*/ 	.word	0x00000080


	//   ....[1]....
        /*0090*/ 	.word	0x00001840


	//----- nvinfo : EIATTR_CRS_STACK_SIZE
	.align		4
.L_24:
        /*0094*/ 	.byte	0x04, 0x1e
        /*0096*/ 	.short	(.L_26 - .L_25)
.L_25:
        /*0098*/ 	.word	0x00000000


	//----- nvinfo : EIATTR_CBANK_PARAM_SIZE
	.align		4
.L_26:
        /*009c*/ 	.byte	0x03, 0x19
        /*009e*/ 	.short	0x0024


	//----- nvinfo : EIATTR_PARAM_CBANK
	.align		4
        /*00a0*/ 	.byte	0x04, 0x0a
        /*00a2*/ 	.short	(.L_28 - .L_27)
	.align		4
.L_27:
        /*00a4*/ 	.word	index@(.nv.constant0._Z8rope_f32PKfPfiffif)
        /*00a8*/ 	.short	0x0380
        /*00aa*/ 	.short	0x0024


	//----- nvinfo : EIATTR_SW_WAR
	.align		4
.L_28:
        /*00ac*/ 	.byte	0x04, 0x36
        /*00ae*/ 	.short	(.L_30 - .L_29)
.L_29:
        /*00b0*/ 	.word	0x00000008
.L_30:


//--------------------- .nv.callgraph             --------------------------
	.section	.nv.callgraph,"",@"SHT_CUDA_CALLGRAPH"
	.align	4
	.sectionentsize	8
	.align		4
        /*0000*/ 	.word	0x00000000
	.align		4
        /*0004*/ 	.word	0xffffffff
	.align		4
        /*0008*/ 	.word	0x00000000
	.align		4
        /*000c*/ 	.word	0xfffffffe
	.align		4
        /*0010*/ 	.word	0x00000000
	.align		4
        /*0014*/ 	.word	0xfffffffd
	.align		4
        /*0018*/ 	.word	0x00000000
	.align		4
        /*001c*/ 	.word	0xfffffffc


//--------------------- .nv.constant4             --------------------------
	.section	.nv.constant4,"a",@progbits
	.align	8
	.align		8
.nv.constant4:
        /*0000*/ 	.dword	__cudart_i2opi_f


//--------------------- .text._Z8rope_f32PKfPfiffif --------------------------
	.section	.text._Z8rope_f32PKfPfiffif,"ax",@progbits
	.align	128
.text._Z8rope_f32PKfPfiffif:
        .type           _Z8rope_f32PKfPfiffif,@function
        .size           _Z8rope_f32PKfPfiffif,(.L_x_14 - _Z8rope_f32PKfPfiffif)
        .other          _Z8rope_f32PKfPfiffif,@"STO_CUDA_ENTRY STV_DEFAULT"
_Z8rope_f32PKfPfiffif:
[----:B------:R-:W-:Y:S01]  /*0000*/  LDC R1, c[0x0][0x37c] ;  /* 0x0000df00ff017b82 */ /* 0x000fe20000000800 */
[----:B------:R-:W0:Y:S01]  /*0010*/  S2R R2, SR_CTAID.X ;  /* 0x0000000000027919 */ /* 0x000e220000002500 */
[----:B------:R-:W0:Y:S01]  /*0020*/  LDCU UR4, c[0x0][0x360] ;  /* 0x00006c00ff0477ac */ /* 0x000e220008000800 */
[----:B------:R-:W0:Y:S01]  /*0030*/  S2R R3, SR_TID.X ;  /* 0x0000000000037919 */ /* 0x000e220000002100 */
[----:B------:R-:W1:Y:S01]  /*0040*/  LDCU UR5, c[0x0][0x390] ;  /* 0x00007200ff0577ac */ /* 0x000e620008000800 */
[----:B0-----:R-:W-:-:S04]  /*0050*/  IMAD R2, R2, UR4, R3 ;  /* 0x0000000402027c24 */ /* 0x001fc8000f8e0203 */
[----:B------:R-:W-:-:S05]  /*0060*/  IMAD.SHL.U32 R2, R2, 0x2, RZ ;  /* 0x0000000202027824 */ /* 0x000fca00078e00ff */
[----:B-1----:R-:W-:-:S13]  /*0070*/  ISETP.GE.AND P0, PT, R2, UR5, PT ;  /* 0x0000000502007c0c */ /* 0x002fda000bf06270 */
[----:B------:R-:W-:Y:S05]  /*0080*/  @P0 EXIT ;  /* 0x000000000000094d */ /* 0x000fea0003800000 */
[----:B------:R-:W0:Y:S01]  /*0090*/  LDC R0, c[0x0][0x3a0] ;  /* 0x0000e800ff007b82 */ /* 0x000e220000000800 */
[----:B------:R-:W1:Y:S01]  /*00a0*/  S2R R15, SR_CTAID.Y ;  /* 0x00000000000f7919 */ /* 0x000e620000002600 */
[----:B------:R-:W1:Y:S01]  /*00b0*/  LDCU UR4, c[0x0][0x364] ;  /* 0x00006c80ff0477ac */ /* 0x000e620008000800 */
[----:B------:R-:W-:Y:S01]  /*00c0*/  IMAD.MOV.U32 R16, RZ, RZ, 0x3a2c32e4 ;  /* 0x3a2c32e4ff107424 */ /* 0x000fe200078e00ff */
[----:B------:R-:W-:Y:S01]  /*00d0*/  BSSY.RECONVERGENT B0, `(.L_x_0) ;  /* 0x0000078000007945 */ /* 0x000fe20003800200 */
[----:B------:R-:W1:Y:S01]  /*00e0*/  S2R R18, SR_TID.Y ;  /* 0x0000000000127919 */ /* 0x000e620000002200 */
[----:B------:R-:W-:Y:S02]  /*00f0*/  IMAD.MOV.U32 R17, RZ, RZ, 0x391fcb8e ;  /* 0x391fcb8eff117424 */ /* 0x000fe400078e00ff */
[----:B------:R-:W2:Y:S01]  /*0100*/  LDC R3, c[0x0][0x39c] ;  /* 0x0000e700ff037b82 */ /* 0x000ea20000000800 */
[C---:B0-----:R-:W-:Y:S01]  /*0110*/  FMUL R7, |R0|.reuse, 16777216 ;  /* 0x4b80000000077820 */ /* 0x041fe20000400200 */
[----:B------:R-:W-:-:S04]  /*0120*/  FSETP.GEU.AND P0, PT, |R0|, 1.175494350822287508e-38, PT ;  /* 0x008000000000780b */ /* 0x000fc80003f0e200 */
[----:B------:R-:W-:Y:S02]  /*0130*/  FSEL R7, R7, |R0|, !P0 ;  /* 0x4000000007077208 */ /* 0x000fe40004000000 */
[----:B--2---:R-:W-:-:S03]  /*0140*/  IABS R6, R3 ;  /* 0x0000000300067213 */ /* 0x004fc60000000000 */
[----:B------:R-:W-:Y:S01]  /*0150*/  VIADD R4, R7, 0xc0cafb0d ;  /* 0xc0cafb0d07047836 */ /* 0x000fe20000000000 */
[----:B------:R-:W0:Y:S04]  /*0160*/  I2F.RP R5, R6 ;  /* 0x0000000600057306 */ /* 0x000e280000209400 */
[----:B------:R-:W-:-:S05]  /*0170*/  LOP3.LUT R8, R4, 0xff800000, RZ, 0xc0, !PT ;  /* 0xff80000004087812 */ /* 0x000fca00078ec0ff */
[----:B------:R-:W-:Y:S01]  /*0180*/  IMAD.IADD R7, R7, 0x1, -R8 ;  /* 0x0000000107077824 */ /* 0x000fe200078e0a08 */
[----:B------:R-:W-:-:S03]  /*0190*/  I2FP.F32.S32 R8, R8 ;  /* 0x0000000800087245 */ /* 0x000fc60000201400 */
[C---:B------:R-:W-:Y:S01]  /*01a0*/  FADD R11, R7.reuse, 1 ;  /* 0x3f800000070b7421 */ /* 0x040fe20000000000 */
[----:B------:R-:W-:Y:S01]  /*01b0*/  FADD R14, R7, -1 ;  /* 0xbf800000070e7421 */ /* 0x000fe20000000000 */
[----:B------:R-:W-:Y:S01]  /*01c0*/  FSEL R7, RZ, -24, P0 ;  /* 0xc1c00000ff077808 */ /* 0x000fe20000000000 */
[----:B0-----:R-:W0:Y:S02]  /*01d0*/  MUFU.RCP R5, R5 ;  /* 0x0000000500057308 */ /* 0x001e240000001000 */
[----:B------:R-:W-:Y:S02]  /*01e0*/  FADD R9, R14, R14 ;  /* 0x0000000e0e097221 */ /* 0x000fe40000000000 */
[----:B------:R-:W-:-:S04]  /*01f0*/  FFMA R12, R8, 1.1920928955078125e-07, R7 ;  /* 0x34000000080c7823 */ /* 0x000fc80000000007 */
[----:B------:R-:W2:Y:S01]  /*0200*/  MUFU.RCP R4, R11 ;  /* 0x0000000b00047308 */ /* 0x000ea20000001000 */
[----:B0-----:R-:W-:-:S07]  /*0210*/  IADD3 R10, PT, PT, R5, 0xffffffe, RZ ;  /* 0x0ffffffe050a7810 */ /* 0x001fce0007ffe0ff */
[----:B------:R-:W0:Y:S01]  /*0220*/  F2I.FTZ.U32.TRUNC.NTZ R5, R10 ;  /* 0x0000000a00057305 */ /* 0x000e22000021f000 */
[----:B--2---:R-:W-:-:S04]  /*0230*/  FMUL R9, R4, R9 ;  /* 0x0000000904097220 */ /* 0x004fc80000400000 */
[----:B------:R-:W-:Y:S01]  /*0240*/  FADD R7, R14, -R9 ;  /* 0x800000090e077221 */ /* 0x000fe20000000000 */
[CC--:B------:R-:W-:Y:S01]  /*0250*/  FMUL R11, R9.reuse, R9.reuse ;  /* 0x00000009090b7220 */ /* 0x0c0fe20000400000 */
[----:B------:R-:W-:Y:S02]  /*0260*/  FFMA R8, R9, 1.4426950216293334961, R12 ;  /* 0x3fb8aa3b09087823 */ /* 0x000fe4000000000c */
[----:B------:R-:W-:Y:S01]  /*0270*/  FADD R13, R7, R7 ;  /* 0x00000007070d7221 */ /* 0x000fe20000000000 */
[----:B------:R-:W-:Y:S01]  /*0280*/  FFMA R16, R11, R16, 0.0032181653659790754318 ;  /* 0x3b52e7db0b107423 */ /* 0x000fe20000000010 */
[----:B------:R-:W-:Y:S01]  /*0290*/  FADD R12, R12, -R8 ;  /* 0x800000080c0c7221 */ /* 0x000fe20000000000 */
[----:B-1----:R-:W-:Y:S02]  /*02a0*/  IMAD R7, R15, UR4, R18 ;  /* 0x000000040f077c24 */ /* 0x002fe4000f8e0212 */
[----:B------:R-:W-:Y:S01]  /*02b0*/  FFMA R13, R14, -R9, R13 ;  /* 0x800000090e0d7223 */ /* 0x000fe2000000000d */
[----:B------:R-:W-:Y:S01]  /*02c0*/  FFMA R16, R11, R16, 0.018033718690276145935 ;  /* 0x3c93bb730b107423 */ /* 0x000fe20000000010 */
[----:B------:R-:W-:Y:S01]  /*02d0*/  FFMA R12, R9, 1.4426950216293334961, R12 ;  /* 0x3fb8aa3b090c7823 */ /* 0x000fe2000000000c */
[----:B0-----:R-:W-:-:S02]  /*02e0*/  IMAD.MOV R15, RZ, RZ, -R5 ;  /* 0x000000ffff0f7224 */ /* 0x001fc400078e0a05 */
[----:B------:R-:W-:Y:S01]  /*02f0*/  FMUL R13, R4, R13 ;  /* 0x0000000d040d7220 */ /* 0x000fe20000400000 */
[----:B------:R-:W-:Y:S01]  /*0300*/  FFMA R16, R11, R16, 0.12022458761930465698 ;  /* 0x3df6384f0b107423 */ /* 0x000fe20000000010 */
[----:B------:R-:W-:Y:S01]  /*0310*/  IMAD.MOV.U32 R4, RZ, RZ, RZ ;  /* 0x000000ffff047224 */ /* 0x000fe200078e00ff */
[----:B------:R-:W-:Y:S01]  /*0320*/  IABS R14, R7 ;  /* 0x00000007000e7213 */ /* 0x000fe20000000000 */
[----:B------:R-:W-:Y:S01]  /*0330*/  FFMA R12, R13, 1.4426950216293334961, R12 ;  /* 0x3fb8aa3b0d0c7823 */ /* 0x000fe2000000000c */
[----:B------:R-:W-:Y:S01]  /*0340*/  FMUL R16, R11, R16 ;  /* 0x000000100b107220 */ /* 0x000fe20000400000 */
[----:B------:R-:W-:Y:S01]  /*0350*/  IMAD R11, R15, R6, RZ ;  /* 0x000000060f0b7224 */ /* 0x000fe200078e02ff */
[----:B------:R-:W0:Y:S01]  /*0360*/  LDCU UR4, c[0x0][0x398] ;  /* 0x00007300ff0477ac */ /* 0x000e220008000800 */
[----:B------:R-:W-:Y:S01]  /*0370*/  FFMA R12, R9, 1.9251366722983220825e-08, R12 ;  /* 0x32a55e34090c7823 */ /* 0x000fe2000000000c */
[----:B------:R-:W-:Y:S01]  /*0380*/  FMUL R10, R16, 3 ;  /* 0x40400000100a7820 */ /* 0x000fe20000400000 */
[----:B------:R-:W-:Y:S01]  /*0390*/  IMAD.HI.U32 R4, R5, R11, R4 ;  /* 0x0000000b05047227 */ /* 0x000fe200078e0004 */
[----:B------:R-:W-:-:S03]  /*03a0*/  MOV R11, R14 ;  /* 0x0000000e000b7202 */ /* 0x000fc60000000f00 */
[----:B------:R-:W-:Y:S01]  /*03b0*/  FFMA R10, R13, R10, R12 ;  /* 0x0000000a0d0a7223 */ /* 0x000fe2000000000c */
[----:B------:R-:W-:-:S03]  /*03c0*/  SHF.R.S32.HI R12, RZ, 0x1, R2 ;  /* 0x00000001ff0c7819 */ /* 0x000fc60000011402 */
[----:B------:R-:W-:Y:S01]  /*03d0*/  FFMA R13, R9, R16, R10 ;  /* 0x00000010090d7223 */ /* 0x000fe2000000000a */
[----:B------:R-:W-:Y:S01]  /*03e0*/  IMAD.HI.U32 R9, R4, R11, RZ ;  /* 0x0000000b04097227 */ /* 0x000fe200078e00ff */
[----:B------:R-:W-:-:S03]  /*03f0*/  I2FP.F32.S32 R5, R12 ;  /* 0x0000000c00057245 */ /* 0x000fc60000201400 */
[----:B------:R-:W-:Y:S01]  /*0400*/  FADD R10, R8, R13 ;  /* 0x0000000d080a7221 */ /* 0x000fe20000000000 */
[----:B------:R-:W-:-:S03]  /*0410*/  IMAD.MOV R14, RZ, RZ, -R9 ;  /* 0x000000ffff0e7224 */ /* 0x000fc600078e0a09 */
[----:B------:R-:W-:Y:S01]  /*0420*/  FMUL R4, R5, R10 ;  /* 0x0000000a05047220 */ /* 0x000fe20000400000 */
[----:B------:R-:W-:Y:S02]  /*0430*/  IMAD R11, R6, R14, R11 ;  /* 0x0000000e060b7224 */ /* 0x000fe400078e020b */
[----:B------:R-:W-:Y:S01]  /*0440*/  FADD R8, -R8, R10 ;  /* 0x0000000a08087221 */ /* 0x000fe20000000100 */
[----:B------:R-:W0:Y:S01]  /*0450*/  LDC R14, c[0x0][0x394] ;  /* 0x0000e500ff0e7b82 */ /* 0x000e220000000800 */
[----:B------:R-:W1:Y:S01]  /*0460*/  FRND R15, R4 ;  /* 0x00000004000f7307 */ /* 0x000e620000201000 */
[----:B------:R-:W-:Y:S01]  /*0470*/  ISETP.GT.U32.AND P1, PT, R6, R11, PT ;  /* 0x0000000b0600720c */ /* 0x000fe20003f24070 */
[----:B------:R-:W-:Y:S01]  /*0480*/  FADD R8, R13, -R8 ;  /* 0x800000080d087221 */ /* 0x000fe20000000000 */
[----:B------:R-:W-:-:S04]  /*0490*/  FFMA R13, R5, R10, -R4 ;  /* 0x0000000a050d7223 */ /* 0x000fc80000000804 */
[----:B------:R-:W-:Y:S01]  /*04a0*/  FFMA R8, R5, R8, R13 ;  /* 0x0000000805087223 */ /* 0x000fe2000000000d */
[----:B------:R-:W2:Y:S01]  /*04b0*/  F2I.NTZ R10, R4 ;  /* 0x00000004000a7305 */ /* 0x000ea20000203100 */
[----:B-1----:R-:W-:-:S05]  /*04c0*/  FADD R13, R4, -R15 ;  /* 0x8000000f040d7221 */ /* 0x002fca0000000000 */
[----:B------:R-:W-:Y:S01]  /*04d0*/  @!P1 IMAD.IADD R11, R11, 0x1, -R6 ;  /* 0x000000010b0b9824 */ /* 0x000fe200078e0a06 */
[----:B------:R-:W-:Y:S01]  /*04e0*/  @!P1 IADD3 R9, PT, PT, R9, 0x1, RZ ;  /* 0x0000000109099810 */ /* 0x000fe20007ffe0ff */
[----:B------:R-:W-:Y:S01]  /*04f0*/  FADD R8, R8, R13 ;  /* 0x0000000d08087221 */ /* 0x000fe20000000000 */
[----:B------:R-:W-:Y:S02]  /*0500*/  ISETP.NE.AND P1, PT, R3, RZ, PT ;  /* 0x000000ff0300720c */ /* 0x000fe40003f25270 */
[----:B------:R-:W-:Y:S01]  /*0510*/  ISETP.GE.U32.AND P0, PT, R11, R6, PT ;  /* 0x000000060b00720c */ /* 0x000fe20003f06070 */
[C---:B------:R-:W-:Y:S01]  /*0520*/  FFMA R11, R8.reuse, R17, 0.0013391353422775864601 ;  /* 0x3aaf85ed080b7423 */ /* 0x040fe20000000011 */
[----:B------:R-:W-:Y:S02]  /*0530*/  LOP3.LUT R6, R7, R3, RZ, 0x3c, !PT ;  /* 0x0000000307067212 */ /* 0x000fe400078e3cff */
[----:B------:R-:W-:Y:S01]  /*0540*/  FSETP.GT.AND P2, PT, R15, RZ, PT ;  /* 0x000000ff0f00720b */ /* 0x000fe20003f44000 */
[----:B------:R-:W-:Y:S01]  /*0550*/  FFMA R11, R8, R11, 0.0096188392490148544312 ;  /* 0x3c1d9856080b7423 */ /* 0x000fe2000000000b */
[----:B------:R-:W-:Y:S01]  /*0560*/  ISETP.GE.AND P3, PT, R6, RZ, PT ;  /* 0x000000ff0600720c */ /* 0x000fe20003f66270 */
[----:B------:R-:W-:Y:S01]  /*0570*/  FMUL R6, R5, 0.5 ;  /* 0x3f00000005067820 */ /* 0x000fe20000400000 */
[----:B------:R-:W-:Y:S01]  /*0580*/  SEL R13, RZ, 0x83000000, P2 ;  /* 0x83000000ff0d7807 */ /* 0x000fe20001000000 */
[----:B------:R-:W-:Y:S01]  /*0590*/  FFMA R11, R8, R11, 0.055503588169813156128 ;  /* 0x3d6357bb080b7423 */ /* 0x000fe2000000000b */
[----:B------:R-:W-:-:S03]  /*05a0*/  FSETP.GT.AND P2, PT, |R4|, 152, PT ;  /* 0x431800000400780b */ /* 0x000fc60003f44200 */
[----:B------:R-:W-:Y:S01]  /*05b0*/  @P0 VIADD R9, R9, 0x1 ;  /* 0x0000000109090836 */ /* 0x000fe20000000000 */
[----:B------:R-:W-:Y:S01]  /*05c0*/  FSETP.NEU.AND P0, PT, R0, 1, PT ;  /* 0x3f8000000000780b */ /* 0x000fe20003f0d000 */
[----:B------:R-:W-:Y:S01]  /*05d0*/  FFMA R11, R8, R11, 0.24022644758224487305 ;  /* 0x3e75fdec080b7423 */ /* 0x000fe2000000000b */
[----:B------:R-:W1:Y:S02]  /*05e0*/  FRND.TRUNC R6, R6 ;  /* 0x0000000600067307 */ /* 0x000e64000020d000 */
[----:B------:R-:W-:Y:S01]  /*05f0*/  ISETP.EQ.OR P0, PT, R2, RZ, !P0 ;  /* 0x000000ff0200720c */ /* 0x000fe20004702670 */
[C---:B------:R-:W-:Y:S01]  /*0600*/  FFMA R11, R8.reuse, R11, 0.69314718246459960938 ;  /* 0x3f317218080b7423 */ /* 0x040fe2000000000b */
[----:B------:R-:W-:Y:S01]  /*0610*/  @!P3 IMAD.MOV R9, RZ, RZ, -R9 ;  /* 0x000000ffff09b224 */ /* 0x000fe200078e0a09 */
[----:B------:R-:W-:Y:S01]  /*0620*/  @!P1 LOP3.LUT R9, RZ, R3, RZ, 0x33, !PT ;  /* 0x00000003ff099212 */ /* 0x000fe200078e33ff */
[----:B------:R-:W-:Y:S02]  /*0630*/  IMAD R2, R7, UR5, R2 ;  /* 0x0000000507027c24 */ /* 0x000fe4000f8e0202 */
[----:B------:R-:W-:Y:S01]  /*0640*/  FFMA R11, R8, R11, 1 ;  /* 0x3f800000080b7423 */ /* 0x000fe2000000000b */
[----:B------:R-:W-:Y:S01]  /*0650*/  VIADD R8, R13, 0x7f000000 ;  /* 0x7f0000000d087836 */ /* 0x000fe20000000000 */
[----:B------:R-:W-:Y:S01]  /*0660*/  I2FP.F32.S32 R9, R9 ;  /* 0x0000000900097245 */ /* 0x000fe20000201400 */
[----:B------:R-:W-:Y:S01]  /*0670*/  IMAD.MOV.U32 R3, RZ, RZ, 0x3f800000 ;  /* 0x3f800000ff037424 */ /* 0x000fe200078e00ff */
[----:B--2---:R-:W-:Y:S01]  /*0680*/  LEA R13, R10, -R13, 0x17 ;  /* 0x8000000d0a0d7211 */ /* 0x004fe200078eb8ff */
[----:B------:R-:W-:Y:S01]  /*0690*/  FMUL R8, R11, R8 ;  /* 0x000000080b087220 */ /* 0x000fe20000400000 */
[----:B------:R-:W-:Y:S01]  /*06a0*/  FSETP.GEU.AND P1, PT, R4, RZ, PT ;  /* 0x000000ff0400720b */ /* 0x000fe20003f2e000 */
[----:B0-----:R-:W-:Y:S01]  /*06b0*/  FFMA R14, R9, UR4, R14 ;  /* 0x00000004090e7c23 */ /* 0x001fe2000800000e */
[----:B-1----:R-:W-:Y:S01]  /*06c0*/  FADD R6, R6, R6 ;  /* 0x0000000606067221 */ /* 0x002fe20000000000 */
[----:B------:R-:W-:Y:S01]  /*06d0*/  FMUL R8, R8, R13 ;  /* 0x0000000d08087220 */ /* 0x000fe20000400000 */
[----:B------:R-:W-:Y:S01]  /*06e0*/  @P2 FSEL R8, RZ, +INF , !P1 ;  /* 0x7f800000ff082808 */ /* 0x000fe20004800000 */
[----:B------:R-:W-:Y:S08]  /*06f0*/  @P0 BRA `(.L_x_1) ;  /* 0x0000000000540947 */ /* 0x000ff00003800000 */
[----:B------:R-:W-:-:S04]  /*0700*/  FSETP.NAN.AND P0, PT, |R5|, |R5|, PT ;  /* 0x400000050500720b */ /* 0x000fc80003f08200 */
[----:B------:R-:W-:-:S13]  /*0710*/  FSETP.NUM.AND P0, PT, |R0|, |R0|, !P0 ;  /* 0x400000000000720b */ /* 0x000fda0004707200 */
[----:B------:R-:W-:Y:S01]  /*0720*/  @!P0 FADD R3, R5, R0 ;  /* 0x0000000005038221 */ /* 0x000fe20000000000 */
[----:B------:R-:W-:Y:S06]  /*0730*/  @!P0 BRA `(.L_x_1) ;  /* 0x0000000000448947 */ /* 0x000fec0003800000 */
[C---:B------:R-:W-:Y:S01]  /*0740*/  FSETP.NEU.AND P0, PT, |R0|.reuse, +INF , PT ;  /* 0x7f8000000000780b */ /* 0x040fe20003f0d200 */
[----:B------:R-:W-:Y:S01]  /*0750*/  FADD R6, R5, -R6 ;  /* 0x8000000605067221 */ /* 0x000fe20000000000 */
[----:B------:R-:W-:-:S13]  /*0760*/  FSETP.NEU.AND P1, PT, R0, RZ, PT ;  /* 0x000000ff0000720b */ /* 0x000fda0003f2d000 */
[----:B------:R-:W-:Y:S05]  /*0770*/  @P0 BRA P1, `(.L_x_2) ;  /* 0x0000000000180947 */ /* 0x000fea0000800000 */
[----:B------:R-:W-:Y:S01]  /*0780*/  ISETP.GE.AND P1, PT, R12, RZ, PT ;  /* 0x000000ff0c00720c */ /* 0x000fe20003f26270 */
[----:B------:R-:W-:Y:S01]  /*0790*/  FADD R3, R0, R0 ;  /* 0x0000000000037221 */ /* 0x000fe20000000000 */
[----:B------:R-:W-:-:S11]  /*07a0*/  FSETP.NEU.AND P0, PT, |R6|, 1, PT ;  /* 0x3f8000000600780b */ /* 0x000fd60003f0d200 */
[----:B------:R-:W-:-:S04]  /*07b0*/  @!P1 LOP3.LUT R3, R3, 0x7f800000, RZ, 0x3c, !PT ;  /* 0x7f80000003039812 */ /* 0x000fc800078e3cff */
[----:B------:R-:W-:Y:S01]  /*07c0*/  @P0 LOP3.LUT R3, R3, 0x7fffffff, RZ, 0xc0, !PT ;  /* 0x7fffffff03030812 */ /* 0x000fe200078ec0ff */
[----:B------:R-:W-:Y:S06]  /*07d0*/  BRA `(.L_x_1) ;  /* 0x00000000001c7947 */ /* 0x000fec0003800000 */
.L_x_2:
[----:B------:R-:W-:Y:S02]  /*07e0*/  FSETP.NEU.AND P0, PT, |R5|, +INF , PT ;  /* 0x7f8000000500780b */ /* 0x000fe40003f0d200 */
[----:B------:R-:W-:-:S13]  /*07f0*/  FSETP.EQ.AND P1, PT, R0, -1, PT ;  /* 0xbf8000000000780b */ /* 0x000fda0003f22000 */
[----:B------:R-:W-:Y:S05]  /*0800*/  @!P0 BRA P1, `(.L_x_1) ;  /* 0x0000000000108947 */ /* 0x000fea0000800000 */
[----:B------:R-:W-:Y:S01]  /*0810*/  FSETP.GEU.AND P0, PT, R0, RZ, PT ;  /* 0x000000ff0000720b */ /* 0x000fe20003f0e000 */
[----:B------:R-:W-:-:S12]  /*0820*/  IMAD.MOV.U32 R3, RZ, RZ, R8 ;  /* 0x000000ffff037224 */ /* 0x000fd800078e0008 */
[----:B------:R-:W-:-:S04]  /*0830*/  @!P0 FSETP.NEU.AND P1, PT, |R6|, 1, PT ;  /* 0x3f8000000600880b */ /* 0x000fc80003f2d200 */
[----:B------:R-:W-:-:S09]  /*0840*/  @!P0 FSEL R3, R8, -R8, P1 ;  /* 0x8000000808038208 */ /* 0x000fd20000800000 */
.L_x_1:
[----:B------:R-:W-:Y:S05]  /*0850*/  BSYNC.RECONVERGENT B0 ;  /* 0x0000000000007941 */ /* 0x000fea0003800200 */
.L_x_0:
[----:B------:R-:W-:Y:S01]  /*0860*/  FMUL R3, R14, R3 ;  /* 0x000000030e037220 */ /* 0x000fe20000400000 */
[----:B------:R-:W0:Y:S01]  /*0870*/  LDCU.64 UR6, c[0x0][0x358] ;  /* 0x00006b00ff0677ac */ /* 0x000e220008000a00 */
[----:B------:R-:W-:Y:S02]  /*0880*/  BSSY.RECONVERGENT B0, `(.L_x_3) ;  /* 0x000006b000007945 */ /* 0x000fe40003800200 */
[C---:B------:R-:W-:Y:S01]  /*0890*/  FMUL R0, R3.reuse, 0.63661974668502807617 ;  /* 0x3f22f98303007820 */ /* 0x040fe20000400000 */
[----:B------:R-:W-:-:S05]  /*08a0*/  FSETP.GE.AND P0, PT, |R3|, 105615, PT ;  /* 0x47ce47800300780b */ /* 0x000fca0003f06200 */
[----:B------:R-:W1:Y:S02]  /*08b0*/  F2I.NTZ R0, R0 ;  /* 0x0000000000007305 */ /* 0x000e640000203100 */
[----:B-1----:R-:W-:Y:S01]  /*08c0*/  I2FP.F32.S32 R4, R0 ;  /* 0x0000000000047245 */ /* 0x002fe20000201400 */
[----:B------:R-:W-:-:S04]  /*08d0*/  IMAD.MOV.U32 R7, RZ, RZ, R0 ;  /* 0x000000ffff077224 */ /* 0x000fc800078e0000 */
[----:B------:R-:W-:-:S04]  /*08e0*/  FFMA R5, R4, -1.5707962512969970703, R3 ;  /* 0xbfc90fda04057823 */ /* 0x000fc80000000003 */
[----:B------:R-:W-:-:S04]  /*08f0*/  FFMA R5, R4, -7.5497894158615963534e-08, R5 ;  /* 0xb3a2216804057823 */ /* 0x000fc80000000005 */
[----:B------:R-:W-:-:S05]  /*0900*/  FFMA R5, R4, -5.3903029534742383927e-15, R5 ;  /* 0xa7c234c504057823 */ /* 0x000fca0000000005 */
[----:B------:R-:W-:Y:S01]  /*0910*/  MOV R4, R5 ;  /* 0x0000000500047202 */ /* 0x000fe20000000f00 */
[----:B0-----:R-:W-:Y:S06]  /*0920*/  @!P0 BRA `(.L_x_4) ;  /* 0x0000000400808947 */ /* 0x001fec0003800000 */
[----:B------:R-:W-:-:S13]  /*0930*/  FSETP.NEU.AND P0, PT, |R3|, +INF , PT ;  /* 0x7f8000000300780b */ /* 0x000fda0003f0d200 */
[----:B------:R-:W-:Y:S01]  /*0940*/  @!P0 FMUL R4, RZ, R3 ;  /* 0x00000003ff048220 */ /* 0x000fe20000400000 */
[----:B------:R-:W-:Y:S01]  /*0950*/  @!P0 IMAD.MOV.U32 R0, RZ, RZ, RZ ;  /* 0x000000ffff008224 */ /* 0x000fe200078e00ff */
[----:B------:R-:W-:Y:S06]  /*0960*/  @!P0 BRA `(.L_x_4) ;  /* 0x0000000400708947 */ /* 0x000fec0003800000 */
[----:B------:R-:W-:Y:S02]  /*0970*/  IMAD.SHL.U32 R4, R3, 0x100, RZ ;  /* 0x0000010003047824 */ /* 0x000fe400078e00ff */
[----:B------:R-:W-:Y:S02]  /*0980*/  HFMA2 R12, -RZ, RZ, 0, 0 ;  /* 0x00000000ff0c7431 */ /* 0x000fe400000001ff */
[----:B------:R-:W-:Y:S01]  /*0990*/  IMAD.MOV.U32 R0, RZ, RZ, RZ ;  /* 0x000000ffff007224 */ /* 0x000fe200078e00ff */
[----:B------:R-:W0:Y:S01]  /*09a0*/  LDCU.64 UR8, c[0x4][URZ] ;  /* 0x01000000ff0877ac */ /* 0x000e220008000a00 */
[----:B------:R-:W-:Y:S01]  /*09b0*/  LOP3.LUT R13, R4, 0x80000000, RZ, 0xfc, !PT ;  /* 0x80000000040d7812 */ /* 0x000fe200078efcff */
[----:B------:R-:W-:Y:S01]  /*09c0*/  UMOV UR5, URZ ;  /* 0x000000ff00057c82 */ /* 0x000fe20008000000 */
[----:B------:R-:W-:-:S05]  /*09d0*/  UMOV UR4, URZ ;  /* 0x000000ff00047c82 */ /* 0x000fca0008000000 */
.L_x_5:
[----:B0-----:R-:W-:Y:S02]  /*09e0*/  IMAD.U32 R10, RZ, RZ, UR8 ;  /* 0x00000008ff0a7e24 */ /* 0x001fe4000f8e00ff */
[----:B------:R-:W-:-:S05]  /*09f0*/  IMAD.U32 R11, RZ, RZ, UR9 ;  /* 0x00000009ff0b7e24 */ /* 0x000fca000f8e00ff */
[----:B------:R-:W2:Y:S01]  /*0a00*/  LDG.E.CONSTANT R8, desc[UR6][R10.64] ;  /* 0x000000060a087981 */ /* 0x000ea2000c1e9900 */
[----:B------:R-:W-:Y:S01]  /*0a10*/  UIADD3 UR4, UPT, UPT, UR4, 0x1, URZ ;  /* 0x0000000104047890 */ /* 0x000fe2000fffe0ff */
[C---:B------:R-:W-:Y:S01]  /*0a20*/  ISETP.EQ.AND P0, PT, R12.reuse, RZ, PT ;  /* 0x000000ff0c00720c */ /* 0x040fe20003f02270 */
[----:B------:R-:W-:Y:S01]  /*0a30*/  UIADD3 UR8, UP1, UPT, UR8, 0x4, URZ ;  /* 0x0000000408087890 */ /* 0x000fe2000ff3e0ff */
[C---:B------:R-:W-:Y:S01]  /*0a40*/  ISETP.EQ.AND P1, PT, R12.reuse, 0x4, PT ;  /* 0x000000040c00780c */ /* 0x040fe20003f22270 */
[----:B------:R-:W-:Y:S01]  /*0a50*/  UISETP.NE.AND UP0, UPT, UR4, 0x6, UPT ;  /* 0x000000060400788c */ /* 0x000fe2000bf05270 */
[C---:B------:R-:W-:Y:S01]  /*0a60*/  ISETP.EQ.AND P2, PT, R12.reuse, 0x8, PT ;  /* 0x000000080c00780c */ /* 0x040fe20003f42270 */
[----:B------:R-:W-:Y:S01]  /*0a70*/  UIADD3.X UR9, UPT, UPT, URZ, UR9, URZ, UP1, !UPT ;  /* 0x00000009ff097290 */ /* 0x000fe20008ffe4ff */
[C---:B------:R-:W-:Y:S02]  /*0a80*/  ISETP.EQ.AND P3, PT, R12.reuse, 0xc, PT ;  /* 0x0000000c0c00780c */ /* 0x040fe40003f62270 */
[----:B------:R-:W-:-:S02]  /*0a90*/  ISETP.EQ.AND P4, PT, R12, 0x10, PT ;  /* 0x000000100c00780c */ /* 0x000fc40003f82270 */
[C---:B------:R-:W-:Y:S01]  /*0aa0*/  ISETP.EQ.AND P5, PT, R12.reuse, 0x14, PT ;  /* 0x000000140c00780c */ /* 0x040fe20003fa2270 */
[----:B------:R-:W-:Y:S02]  /*0ab0*/  VIADD R12, R12, 0x4 ;  /* 0x000000040c0c7836 */ /* 0x000fe40000000000 */
[----:B--2---:R-:W-:-:S03]  /*0ac0*/  IMAD.WIDE.U32 R8, R8, R13, RZ ;  /* 0x0000000d08087225 */ /* 0x004fc600078e00ff */
[----:B------:R-:W-:-:S04]  /*0ad0*/  IADD3 R4, P6, PT, R8, R0, RZ ;  /* 0x0000000008047210 */ /* 0x000fc80007fde0ff */
[----:B------:R-:W-:Y:S01]  /*0ae0*/  IADD3.X R0, PT, PT, R9, UR5, RZ, P6, !PT ;  /* 0x0000000509007c10 */ /* 0x000fe2000b7fe4ff */
[--C-:B------:R-:W-:Y:S01]  /*0af0*/  @P0 IMAD.MOV.U32 R6, RZ, RZ, R4.reuse ;  /* 0x000000ffff060224 */ /* 0x100fe200078e0004 */
[-C--:B------:R-:W-:Y:S01]  /*0b00*/  @P1 MOV R14, R4.reuse ;  /* 0x00000004000e1202 */ /* 0x080fe20000000f00 */
[--C-:B------:R-:W-:Y:S01]  /*0b10*/  @P2 IMAD.MOV.U32 R15, RZ, RZ, R4.reuse ;  /* 0x000000ffff0f2224 */ /* 0x100fe200078e0004 */
[----:B------:R-:W-:Y:S01]  /*0b20*/  @P5 MOV R18, R4 ;  /* 0x0000000400125202 */ /* 0x000fe20000000f00 */
[--C-:B------:R-:W-:Y:S02]  /*0b30*/  @P3 IMAD.MOV.U32 R16, RZ, RZ, R4.reuse ;  /* 0x000000ffff103224 */ /* 0x100fe400078e0004 */
[----:B------:R-:W-:Y:S01]  /*0b40*/  @P4 IMAD.MOV.U32 R17, RZ, RZ, R4 ;  /* 0x000000ffff114224 */ /* 0x000fe200078e0004 */
[----:B------:R-:W-:Y:S06]  /*0b50*/  BRA.U UP0, `(.L_x_5) ;  /* 0xfffffffd00a07547 */ /* 0x000fec000b83ffff */
[----:B------:R-:W-:Y:S01]  /*0b60*/  SHF.R.U32.HI R4, RZ, 0x17, R3 ;  /* 0x00000017ff047819 */ /* 0x000fe20000011603 */
[----:B------:R-:W-:Y:S03]  /*0b70*/  BSSY.RECONVERGENT B1, `(.L_x_6) ;  /* 0x0000029000017945 */ /* 0x000fe60003800200 */
[C---:B------:R-:W-:Y:S02]  /*0b80*/  LOP3.LUT R8, R4.reuse, 0xe0, RZ, 0xc0, !PT ;  /* 0x000000e004087812 */ /* 0x040fe400078ec0ff */
[----:B------:R-:W-:-:S03]  /*0b90*/  LOP3.LUT P6, RZ, R4, 0x1f, RZ, 0xc0, !PT ;  /* 0x0000001f04ff7812 */ /* 0x000fc600078cc0ff */
[----:B------:R-:W-:-:S05]  /*0ba0*/  VIADD R8, R8, 0xffffff80 ;  /* 0xffffff8008087836 */ /* 0x000fca0000000000 */
[----:B------:R-:W-:-:S05]  /*0bb0*/  SHF.R.U32.HI R8, RZ, 0x5, R8 ;  /* 0x00000005ff087819 */ /* 0x000fca0000011608 */
[----:B------:R-:W-:-:S05]  /*0bc0*/  IMAD.U32 R10, R8, -0x4, RZ ;  /* 0xfffffffc080a7824 */ /* 0x000fca00078e00ff */
[C---:B------:R-:W-:Y:S02]  /*0bd0*/  ISETP.EQ.AND P3, PT, R10.reuse, -0x18, PT ;  /* 0xffffffe80a00780c */ /* 0x040fe40003f62270 */
[C---:B------:R-:W-:Y:S02]  /*0be0*/  ISETP.EQ.AND P4, PT, R10.reuse, -0x14, PT ;  /* 0xffffffec0a00780c */ /* 0x040fe40003f82270 */
[C---:B------:R-:W-:Y:S02]  /*0bf0*/  ISETP.EQ.AND P2, PT, R10.reuse, -0x10, PT ;  /* 0xfffffff00a00780c */ /* 0x040fe40003f42270 */
[C---:B------:R-:W-:Y:S02]  /*0c00*/  ISETP.EQ.AND P1, PT, R10.reuse, -0xc, PT ;  /* 0xfffffff40a00780c */ /* 0x040fe40003f22270 */
[C---:B------:R-:W-:Y:S02]  /*0c10*/  ISETP.EQ.AND P0, PT, R10.reuse, -0x8, PT ;  /* 0xfffffff80a00780c */ /* 0x040fe40003f02270 */
[----:B------:R-:W-:-:S03]  /*0c20*/  ISETP.EQ.AND P5, PT, R10, RZ, PT ;  /* 0x000000ff0a00720c */ /* 0x000fc60003fa2270 */
[----:B------:R-:W-:Y:S02]  /*0c30*/  @P3 MOV R8, R6 ;  /* 0x0000000600083202 */ /* 0x000fe40000000f00 */
[C---:B------:R-:W-:Y:S01]  /*0c40*/  ISETP.EQ.AND P3, PT, R10.reuse, -0x4, PT ;  /* 0xfffffffc0a00780c */ /* 0x040fe20003f62270 */
[----:B------:R-:W-:Y:S02]  /*0c50*/  @P4 IMAD.MOV.U32 R9, RZ, RZ, R6 ;  /* 0x000000ffff094224 */ /* 0x000fe400078e0006 */
[--C-:B------:R-:W-:Y:S01]  /*0c60*/  @P4 IMAD.MOV.U32 R8, RZ, RZ, R14.reuse ;  /* 0x000000ffff084224 */ /* 0x100fe200078e000e */
[----:B------:R-:W-:Y:S01]  /*0c70*/  ISETP.EQ.AND P4, PT, R10, 0x4, PT ;  /* 0x000000040a00780c */ /* 0x000fe20003f82270 */
[----:B------:R-:W-:Y:S01]  /*0c80*/  @P2 IMAD.MOV.U32 R9, RZ, RZ, R14 ;  /* 0x000000ffff092224 */ /* 0x000fe200078e000e */
[----:B------:R-:W-:Y:S01]  /*0c90*/  @P2 MOV R8, R15 ;  /* 0x0000000f00082202 */ /* 0x000fe20000000f00 */
[----:B------:R-:W-:Y:S02]  /*0ca0*/  @P1 IMAD.MOV.U32 R8, RZ, RZ, R16 ;  /* 0x000000ffff081224 */ /* 0x000fe400078e0010 */
[----:B------:R-:W-:-:S02]  /*0cb0*/  @P0 IMAD.MOV.U32 R8, RZ, RZ, R17 ;  /* 0x000000ffff080224 */ /* 0x000fc400078e0011 */
[----:B------:R-:W-:Y:S01]  /*0cc0*/  @P1 IMAD.MOV.U32 R9, RZ, RZ, R15 ;  /* 0x000000ffff091224 */ /* 0x000fe200078e000f */
[----:B------:R-:W-:Y:S01]  /*0cd0*/  @P0 MOV R9, R16 ;  /* 0x0000001000090202 */ /* 0x000fe20000000f00 */
[----:B------:R-:W-:Y:S01]  /*0ce0*/  @P3 IMAD.MOV.U32 R9, RZ, RZ, R17 ;  /* 0x000000ffff093224 */ /* 0x000fe200078e0011 */
[----:B------:R-:W-:Y:S01]  /*0cf0*/  @P3 MOV R8, R18 ;  /* 0x0000001200083202 */ /* 0x000fe20000000f00 */
[----:B------:R-:W-:Y:S02]  /*0d00*/  @P5 IMAD.MOV.U32 R8, RZ, RZ, R0 ;  /* 0x000000ffff085224 */ /* 0x000fe400078e0000 */
[----:B------:R-:W-:Y:S01]  /*0d10*/  @P5 IMAD.MOV.U32 R9, RZ, RZ, R18 ;  /* 0x000000ffff095224 */ /* 0x000fe200078e0012 */
[----:B------:R-:W-:Y:S01]  /*0d20*/  @P4 MOV R9, R0 ;  /* 0x0000000000094202 */ /* 0x000fe20000000f00 */
[----:B------:R-:W-:Y:S01]  /*0d30*/  IMAD.MOV.U32 R12, RZ, RZ, R8 ;  /* 0x000000ffff0c7224 */ /* 0x000fe200078e0008 */
[----:B------:R-:W-:Y:S06]  /*0d40*/  @!P6 BRA `(.L_x_7) ;  /* 0x00000000002ce947 */ /* 0x000fec0003800000 */
[----:B------:R-:W-:Y:S01]  /*0d50*/  @P2 IMAD.MOV.U32 R8, RZ, RZ, R6 ;  /* 0x000000ffff082224 */ /* 0x000fe200078e0006 */
[----:B------:R-:W-:Y:S01]  /*0d60*/  @P1 MOV R8, R14 ;  /* 0x0000000e00081202 */ /* 0x000fe20000000f00 */
[----:B------:R-:W-:Y:S01]  /*0d70*/  @P0 IMAD.MOV.U32 R8, RZ, RZ, R15 ;  /* 0x000000ffff080224 */ /* 0x000fe200078e000f */
[----:B------:R-:W-:Y:S01]  /*0d80*/  ISETP.EQ.AND P0, PT, R10, 0x8, PT ;  /* 0x000000080a00780c */ /* 0x000fe20003f02270 */
[----:B------:R-:W-:Y:S01]  /*0d90*/  @P3 IMAD.MOV.U32 R8, RZ, RZ, R16 ;  /* 0x000000ffff083224 */ /* 0x000fe200078e0010 */
[----:B------:R-:W-:Y:S01]  /*0da0*/  @P5 MOV R8, R17 ;  /* 0x0000001100085202 */ /* 0x000fe20000000f00 */
[----:B------:R-:W-:Y:S01]  /*0db0*/  @P4 IMAD.MOV.U32 R8, RZ, RZ, R18 ;  /* 0x000000ffff084224 */ /* 0x000fe200078e0012 */
[----:B------:R-:W-:-:S04]  /*0dc0*/  LOP3.LUT R4, R4, 0x1f, RZ, 0xc0, !PT ;  /* 0x0000001f04047812 */ /* 0x000fc800078ec0ff */
[----:B------:R-:W-:-:S05]  /*0dd0*/  SHF.L.W.U32.HI R12, R9, R4, R12 ;  /* 0x00000004090c7219 */ /* 0x000fca0000010e0c */
[----:B------:R-:W-:-:S05]  /*0de0*/  @P0 IMAD.MOV.U32 R8, RZ, RZ, R0 ;  /* 0x000000ffff080224 */ /* 0x000fca00078e0000 */
[----:B------:R-:W-:-:S07]  /*0df0*/  SHF.L.W.U32.HI R9, R8, R4, R9 ;  /* 0x0000000408097219 */ /* 0x000fce0000010e09 */
.L_x_7:
[----:B------:R-:W-:Y:S05]  /*0e00*/  BSYNC.RECONVERGENT B1 ;  /* 0x0000000000017941 */ /* 0x000fea0003800200 */
.L_x_6:
[C---:B------:R-:W-:Y:S01]  /*0e10*/  SHF.L.W.U32.HI R4, R9.reuse, 0x2, R12 ;  /* 0x0000000209047819 */ /* 0x040fe20000010e0c */
[----:B------:R-:W-:Y:S01]  /*0e20*/  UMOV UR4, 0x54442d19 ;  /* 0x54442d1900047882 */ /* 0x000fe20000000000 */
[----:B------:R-:W-:Y:S01]  /*0e30*/  SHF.L.U32 R9, R9, 0x2, RZ ;  /* 0x0000000209097819 */ /* 0x000fe200000006ff */
[----:B------:R-:W-:Y:S01]  /*0e40*/  UMOV UR5, 0x3bf921fb ;  /* 0x3bf921fb00057882 */ /* 0x000fe20000000000 */
[----:B------:R-:W-:Y:S02]  /*0e50*/  SHF.R.S32.HI R0, RZ, 0x1f, R4 ;  /* 0x0000001fff007819 */ /* 0x000fe40000011404 */
[----:B------:R-:W-:Y:S02]  /*0e60*/  ISETP.GE.AND P0, PT, R3, RZ, PT ;  /* 0x000000ff0300720c */ /* 0x000fe40003f06270 */
[C---:B------:R-:W-:Y:S02]  /*0e70*/  LOP3.LUT R10, R0.reuse, R9, RZ, 0x3c, !PT ;  /* 0x00000009000a7212 */ /* 0x040fe400078e3cff */
[----:B------:R-:W-:-:S02]  /*0e80*/  LOP3.LUT R11, R0, R4, RZ, 0x3c, !PT ;  /* 0x00000004000b7212 */ /* 0x000fc400078e3cff */
[----:B------:R-:W-:Y:S02]  /*0e90*/  SHF.R.U32.HI R0, RZ, 0x1e, R12 ;  /* 0x0000001eff007819 */ /* 0x000fe4000001160c */
[----:B------:R-:W0:Y:S01]  /*0ea0*/  I2F.F64.S64 R8, R10 ;  /* 0x0000000a00087312 */ /* 0x000e220000301c00 */
[C---:B------:R-:W-:Y:S02]  /*0eb0*/  LOP3.LUT R12, R4.reuse, R3, RZ, 0x3c, !PT ;  /* 0x00000003040c7212 */ /* 0x040fe400078e3cff */
[----:B------:R-:W-:Y:S02]  /*0ec0*/  LEA.HI R0, R4, R0, RZ, 0x1 ;  /* 0x0000000004007211 */ /* 0x000fe400078f08ff */
[----:B------:R-:W-:-:S03]  /*0ed0*/  ISETP.GE.AND P1, PT, R12, RZ, PT ;  /* 0x000000ff0c00720c */ /* 0x000fc60003f26270 */
[----:B------:R-:W-:-:S04]  /*0ee0*/  IMAD.MOV R4, RZ, RZ, -R0 ;  /* 0x000000ffff047224 */ /* 0x000fc800078e0a00 */
[----:B------:R-:W-:Y:S01]  /*0ef0*/  @!P0 IMAD.MOV.U32 R0, RZ, RZ, R4 ;  /* 0x000000ffff008224 */ /* 0x000fe200078e0004 */
[----:B0-----:R-:W-:-:S10]  /*0f00*/  DMUL R8, R8, UR4 ;  /* 0x0000000408087c28 */ /* 0x001fd40008000000 */
[----:B------:R-:W0:Y:S02]  /*0f10*/  F2F.F32.F64 R8, R8 ;  /* 0x0000000800087310 */ /* 0x000e240000301000 */
[----:B0-----:R-:W-:-:S07]  /*0f20*/  FSEL R4, -R8, R8, !P1 ;  /* 0x0000000808047208 */ /* 0x001fce0004800100 */
.L_x_4:
[----:B------:R-:W-:Y:S05]  /*0f30*/  BSYNC.RECONVERGENT B0 ;  /* 0x0000000000007941 */ /* 0x000fea0003800200 */
.L_x_3:
[----:B------:R-:W-:Y:S01]  /*0f40*/  MOV R8, 0x37cbac00 ;  /* 0x37cbac0000087802 */ /* 0x000fe20000000f00 */
[----:B------:R-:W-:Y:S01]  /*0f50*/  FMUL R9, R4, R4 ;  /* 0x0000000404097220 */ /* 0x000fe20000400000 */
[C---:B------:R-:W-:Y:S01]  /*0f60*/  LOP3.LUT R11, R0.reuse, 0x1, RZ, 0xc0, !PT ;  /* 0x00000001000b7812 */ /* 0x040fe200078ec0ff */
[----:B------:R-:W-:Y:S01]  /*0f70*/  IMAD.MOV.U32 R12, RZ, RZ, 0x3d2aaabb ;  /* 0x3d2aaabbff0c7424 */ /* 0x000fe200078e00ff */
[----:B------:R-:W-:Y:S01]  /*0f80*/  LOP3.LUT P1, RZ, R0, 0x2, RZ, 0xc0, !PT ;  /* 0x0000000200ff7812 */ /* 0x000fe2000782c0ff */
[----:B------:R-:W-:Y:S01]  /*0f90*/  FFMA R10, R9, R8, -0.0013887860113754868507 ;  /* 0xbab607ed090a7423 */ /* 0x000fe20000000008 */
[----:B------:R-:W-:Y:S01]  /*0fa0*/  ISETP.NE.U32.AND P0, PT, R11, 0x1, PT ;  /* 0x000000010b00780c */ /* 0x000fe20003f05070 */
[----:B------:R-:W-:Y:S01]  /*0fb0*/  IMAD.MOV.U32 R13, RZ, RZ, 0x3effffff ;  /* 0x3effffffff0d7424 */ /* 0x000fe200078e00ff */
[----:B------:R-:W-:Y:S02]  /*0fc0*/  BSSY.RECONVERGENT B0, `(.L_x_8) ;  /* 0x000006a000007945 */ /* 0x000fe40003800200 */
[----:B------:R-:W-:-:S02]  /*0fd0*/  FSEL R10, R10, -0.00019574658654164522886, !P0 ;  /* 0xb94d41530a0a7808 */ /* 0x000fc40004000000 */
[----:B------:R-:W-:Y:S02]  /*0fe0*/  FSEL R12, R12, 0.0083327032625675201416, !P0 ;  /* 0x3c0885e40c0c7808 */ /* 0x000fe40004000000 */
[----:B------:R-:W-:Y:S02]  /*0ff0*/  FSEL R0, R4, 1, P0 ;  /* 0x3f80000004007808 */ /* 0x000fe40000000000 */
[----:B------:R-:W-:Y:S01]  /*1000*/  FSEL R13, -R13, -0.16666662693023681641, !P0 ;  /* 0xbe2aaaa80d0d7808 */ /* 0x000fe20004000100 */
[----:B------:R-:W-:Y:S01]  /*1010*/  FFMA R10, R9, R10, R12 ;  /* 0x0000000a090a7223 */ /* 0x000fe2000000000c */
[----:B------:R-:W-:Y:S01]  /*1020*/  FSETP.GE.AND P0, PT, |R3|, 105615, PT ;  /* 0x47ce47800300780b */ /* 0x000fe20003f06200 */
[C---:B------:R-:W-:Y:S02]  /*1030*/  FFMA R11, R9.reuse, R0, RZ ;  /* 0x00000000090b7223 */ /* 0x040fe400000000ff */
[----:B------:R-:W-:-:S04]  /*1040*/  FFMA R10, R9, R10, R13 ;  /* 0x0000000a090a7223 */ /* 0x000fc8000000000d */
[----:B------:R-:W-:-:S04]  /*1050*/  FFMA R4, R11, R10, R0 ;  /* 0x0000000a0b047223 */ /* 0x000fc80000000000 */
[----:B------:R-:W-:Y:S02]  /*1060*/  @P1 FADD R4, RZ, -R4 ;  /* 0x80000004ff041221 */ /* 0x000fe40000000000 */
[----:B------:R-:W-:Y:S05]  /*1070*/  @!P0 BRA `(.L_x_9) ;  /* 0x0000000400788947 */ /* 0x000fea0003800000 */
[----:B------:R-:W-:-:S13]  /*1080*/  FSETP.NEU.AND P0, PT, |R3|, +INF , PT ;  /* 0x7f8000000300780b */ /* 0x000fda0003f0d200 */
[----:B------:R-:W-:Y:S01]  /*1090*/  @!P0 FMUL R5, RZ, R3 ;  /* 0x00000003ff058220 */ /* 0x000fe20000400000 */
[----:B------:R-:W-:Y:S01]  /*10a0*/  @!P0 MOV R7, RZ ;  /* 0x000000ff00078202 */ /* 0x000fe20000000f00 */
        /* <DEDUP_REMOVED lines=8> */
.L_x_10:
        /* <DEDUP_REMOVED lines=12> */
[C---:B------:R-:W-:Y:S02]  /*11f0*/  ISETP.EQ.AND P5, PT, R9.reuse, 0x14, PT ;  /* 0x000000140900780c */ /* 0x040fe40003fa2270 */
[----:B------:R-:W-:Y:S01]  /*1200*/  IADD3 R9, PT, PT, R9, 0x4, RZ ;  /* 0x0000000409097810 */ /* 0x000fe20007ffe0ff */
        /* <DEDUP_REMOVED lines=22> */
[----:B------:R-:W-:-:S03]  /*1370*/  ISETP.EQ.AND P5, PT, R10, 0x4, PT ;  /* 0x000000040a00780c */ /* 0x000fc60003fa2270 */
[----:B------:R-:W-:Y:S02]  /*1380*/  @P3 MOV R5, R6 ;  /* 0x0000000600053202 */ /* 0x000fe40000000f00 */
[----:B------:R-:W-:Y:S01]  /*1390*/  @P4 IMAD.MOV.U32 R7, RZ, RZ, R6 ;  /* 0x000000ffff074224 */ /* 0x000fe200078e0006 */
[C---:B------:R-:W-:Y:S01]  /*13a0*/  ISETP.EQ.AND P3, PT, R10.reuse, -0x4, PT ;  /* 0xfffffffc0a00780c */ /* 0x040fe20003f62270 */
[----:B------:R-:W-:Y:S01]  /*13b0*/  @P4 IMAD.MOV.U32 R5, RZ, RZ, R14 ;  /* 0x000000ffff054224 */ /* 0x000fe200078e000e */
[----:B------:R-:W-:Y:S01]  /*13c0*/  ISETP.EQ.AND P4, PT, R10, RZ, PT ;  /* 0x000000ff0a00720c */ /* 0x000fe20003f82270 */
[--C-:B------:R-:W-:Y:S01]  /*13d0*/  @P2 IMAD.MOV.U32 R5, RZ, RZ, R15.reuse ;  /* 0x000000ffff052224 */ /* 0x100fe200078e000f */
[----:B------:R-:W-:Y:S01]  /*13e0*/  @P2 MOV R7, R14 ;  /* 0x0000000e00072202 */ /* 0x000fe20000000f00 */
[----:B------:R-:W-:Y:S01]  /*13f0*/  @P1 IMAD.MOV.U32 R7, RZ, RZ, R15 ;  /* 0x000000ffff071224 */ /* 0x000fe200078e000f */
[----:B------:R-:W-:Y:S01]  /*1400*/  @P1 MOV R5, R16 ;  /* 0x0000001000051202 */ /* 0x000fe20000000f00 */
[----:B------:R-:W-:-:S02]  /*1410*/  @P0 IMAD.MOV.U32 R7, RZ, RZ, R16 ;  /* 0x000000ffff070224 */ /* 0x000fc400078e0010 */
[----:B------:R-:W-:-:S04]  /*1420*/  @P0 IMAD.MOV.U32 R5, RZ, RZ, R17 ;  /* 0x000000ffff050224 */ /* 0x000fc800078e0011 */
[----:B------:R-:W-:Y:S01]  /*1430*/  @P3 MOV R7, R17 ;  /* 0x0000001100073202 */ /* 0x000fe20000000f00 */
[--C-:B------:R-:W-:Y:S01]  /*1440*/  @P3 IMAD.MOV.U32 R5, RZ, RZ, R18.reuse ;  /* 0x000000ffff053224 */ /* 0x100fe200078e0012 */
[----:B------:R-:W-:Y:S01]  /*1450*/  @P4 MOV R5, R0 ;  /* 0x0000000000054202 */ /* 0x000fe20000000f00 */
[----:B------:R-:W-:Y:S02]  /*1460*/  @P4 IMAD.MOV.U32 R7, RZ, RZ, R18 ;  /* 0x000000ffff074224 */ /* 0x000fe400078e0012 */
[----:B------:R-:W-:Y:S01]  /*1470*/  @P5 IMAD.MOV.U32 R7, RZ, RZ, R0 ;  /* 0x000000ffff075224 */ /* 0x000fe200078e0000 */
[----:B------:R-:W-:Y:S06]  /*1480*/  @!P6 BRA `(.L_x_12) ;  /* 0x000000000028e947 */ /* 0x000fec0003800000 */
[----:B------:R-:W-:Y:S01]  /*1490*/  @P1 IMAD.MOV.U32 R6, RZ, RZ, R14 ;  /* 0x000000ffff061224 */ /* 0x000fe200078e000e */
[----:B------:R-:W-:Y:S01]  /*14a0*/  @P0 MOV R6, R15 ;  /* 0x0000000f00060202 */ /* 0x000fe20000000f00 */
[----:B------:R-:W-:Y:S01]  /*14b0*/  @P3 IMAD.MOV.U32 R6, RZ, RZ, R16 ;  /* 0x000000ffff063224 */ /* 0x000fe200078e0010 */
[----:B------:R-:W-:Y:S01]  /*14c0*/  ISETP.EQ.AND P0, PT, R10, 0x8, PT ;  /* 0x000000080a00780c */ /* 0x000fe20003f02270 */
[----:B------:R-:W-:Y:S01]  /*14d0*/  @P4 IMAD.MOV.U32 R6, RZ, RZ, R17 ;  /* 0x000000ffff064224 */ /* 0x000fe200078e0011 */
[----:B------:R-:W-:Y:S02]  /*14e0*/  @P5 MOV R6, R18 ;  /* 0x0000001200065202 */ /* 0x000fe40000000f00 */
[----:B------:R-:W-:-:S04]  /*14f0*/  LOP3.LUT R10, R9, 0x1f, RZ, 0xc0, !PT ;  /* 0x0000001f090a7812 */ /* 0x000fc800078ec0ff */
[----:B------:R-:W-:-:S05]  /*1500*/  SHF.L.W.U32.HI R5, R7, R10, R5 ;  /* 0x0000000a07057219 */ /* 0x000fca0000010e05 */
[----:B------:R-:W-:-:S05]  /*1510*/  @P0 IMAD.MOV.U32 R6, RZ, RZ, R0 ;  /* 0x000000ffff060224 */ /* 0x000fca00078e0000 */
[----:B------:R-:W-:-:S07]  /*1520*/  SHF.L.W.U32.HI R7, R6, R10, R7 ;  /* 0x0000000a06077219 */ /* 0x000fce0000010e07 */
.L_x_12:
[----:B------:R-:W-:Y:S05]  /*1530*/  BSYNC.RECONVERGENT B1 ;  /* 0x0000000000017941 */ /* 0x000fea0003800200 */
.L_x_11:
[C---:B------:R-:W-:Y:S01]  /*1540*/  SHF.L.W.U32.HI R0, R7.reuse, 0x2, R5 ;  /* 0x0000000207007819 */ /* 0x040fe20000010e05 */
[----:B------:R-:W-:Y:S01]  /*1550*/  IMAD.SHL.U32 R7, R7, 0x4, RZ ;  /* 0x0000000407077824 */ /* 0x000fe200078e00ff */
[----:B------:R-:W-:Y:S01]  /*1560*/  UMOV UR4, 0x54442d19 ;  /* 0x54442d1900047882 */ /* 0x000fe20000000000 */
[----:B------:R-:W-:Y:S01]  /*1570*/  UMOV UR5, 0x3bf921fb ;  /* 0x3bf921fb00057882 */ /* 0x000fe20000000000 */
[----:B------:R-:W-:Y:S02]  /*1580*/  SHF.R.S32.HI R6, RZ, 0x1f, R0 ;  /* 0x0000001fff067819 */ /* 0x000fe40000011400 */
[----:B------:R-:W-:Y:S02]  /*1590*/  ISETP.GE.AND P1, PT, R3, RZ, PT ;  /* 0x000000ff0300720c */ /* 0x000fe40003f26270 */
[C---:B------:R-:W-:Y:S02]  /*15a0*/  LOP3.LUT R12, R6.reuse, R7, RZ, 0x3c, !PT ;  /* 0x00000007060c7212 */ /* 0x040fe400078e3cff */
[----:B------:R-:W-:-:S02]  /*15b0*/  LOP3.LUT R13, R6, R0, RZ, 0x3c, !PT ;  /* 0x00000000060d7212 */ /* 0x000fc400078e3cff */
[----:B------:R-:W-:Y:S02]  /*15c0*/  SHF.R.U32.HI R5, RZ, 0x1e, R5 ;  /* 0x0000001eff057819 */ /* 0x000fe40000011605 */
[----:B------:R-:W0:Y:S01]  /*15d0*/  I2F.F64.S64 R6, R12 ;  /* 0x0000000c00067312 */ /* 0x000e220000301c00 */
[----:B------:R-:W-:-:S04]  /*15e0*/  LOP3.LUT R3, R0, R3, RZ, 0x3c, !PT ;  /* 0x0000000300037212 */ /* 0x000fc800078e3cff */
[----:B------:R-:W-:Y:S01]  /*15f0*/  ISETP.GE.AND P0, PT, R3, RZ, PT ;  /* 0x000000ff0300720c */ /* 0x000fe20003f06270 */
[----:B0-----:R-:W-:Y:S01]  /*1600*/  DMUL R10, R6, UR4 ;  /* 0x00000004060a7c28 */ /* 0x001fe20008000000 */
[----:B------:R-:W-:-:S04]  /*1610*/  LEA.HI R7, R0, R5, RZ, 0x1 ;  /* 0x0000000500077211 */ /* 0x000fc800078f08ff */
[----:B------:R-:W-:-:S05]  /*1620*/  IADD3 R0, PT, PT, -R7, RZ, RZ ;  /* 0x000000ff07007210 */ /* 0x000fca0007ffe1ff */
[----:B------:R-:W0:Y:S01]  /*1630*/  F2F.F32.F64 R10, R10 ;  /* 0x0000000a000a7310 */ /* 0x000e220000301000 */
[----:B------:R-:W-:Y:S01]  /*1640*/  @!P1 IMAD.MOV.U32 R7, RZ, RZ, R0 ;  /* 0x000000ffff079224 */ /* 0x000fe200078e0000 */
[----:B0-----:R-:W-:-:S07]  /*1650*/  FSEL R5, -R10, R10, !P0 ;  /* 0x0000000a0a057208 */ /* 0x001fce0004000100 */
.L_x_9:
[----:B------:R-:W-:Y:S05]  /*1660*/  BSYNC.RECONVERGENT B0 ;  /* 0x0000000000007941 */ /* 0x000fea0003800200 */
.L_x_8:
[----:B------:R-:W0:Y:S02]  /*1670*/  LDC.64 R10, c[0x0][0x380] ;  /* 0x0000e000ff0a7b82 */ /* 0x000e240000000a00 */
[----:B0-----:R-:W-:-:S05]  /*1680*/  IMAD.WIDE R10, R2, 0x4, R10 ;  /* 0x00000004020a7825 */ /* 0x001fca00078e020a */
[----:B------:R-:W2:Y:S04]  /*1690*/  LDG.E R15, desc[UR6][R10.64+0x4] ;  /* 0x000004060a0f7981 */ /* 0x000ea8000c1e1900 */
[----:B------:R-:W3:Y:S01]  /*16a0*/  LDG.E R13, desc[UR6][R10.64] ;  /* 0x000000060a0d7981 */ /* 0x000ee2000c1e1900 */
[----:B------:R-:W-:Y:S01]  /*16b0*/  FMUL R3, R5, R5 ;  /* 0x0000000505037220 */ /* 0x000fe20000400000 */
[----:B------:R-:W-:Y:S01]  /*16c0*/  LOP3.LUT R0, R7, 0x1, RZ, 0xc0, !PT ;  /* 0x0000000107007812 */ /* 0x000fe200078ec0ff */
[----:B------:R-:W-:Y:S02]  /*16d0*/  IMAD.MOV.U32 R12, RZ, RZ, 0x3c0885e4 ;  /* 0x3c0885e4ff0c7424 */ /* 0x000fe400078e00ff */
[----:B------:R-:W-:Y:S01]  /*16e0*/  FFMA R8, R3, R8, -0.0013887860113754868507 ;  /* 0xbab607ed03087423 */ /* 0x000fe20000000008 */
[----:B------:R-:W-:Y:S01]  /*16f0*/  ISETP.NE.U32.AND P0, PT, R0, 0x1, PT ;  /* 0x000000010000780c */ /* 0x000fe20003f05070 */
[----:B------:R-:W-:Y:S01]  /*1700*/  IMAD.MOV.U32 R9, RZ, RZ, 0x3e2aaaa8 ;  /* 0x3e2aaaa8ff097424 */ /* 0x000fe200078e00ff */
[----:B------:R-:W-:-:S02]  /*1710*/  IADD3 R0, PT, PT, R7, 0x1, RZ ;  /* 0x0000000107007810 */ /* 0x000fc40007ffe0ff */
[----:B------:R-:W-:Y:S01]  /*1720*/  FSEL R8, R8, -0.00019574658654164522886, P0 ;  /* 0xb94d415308087808 */ /* 0x000fe20000000000 */
[----:B------:R-:W0:Y:S01]  /*1730*/  LDC.64 R6, c[0x0][0x388] ;  /* 0x0000e200ff067b82 */ /* 0x000e220000000a00 */
[----:B------:R-:W-:Y:S02]  /*1740*/  FSEL R12, R12, 0.041666727513074874878, !P0 ;  /* 0x3d2aaabb0c0c7808 */ /* 0x000fe40004000000 */
[----:B------:R-:W-:Y:S02]  /*1750*/  LOP3.LUT P1, RZ, R0, 0x2, RZ, 0xc0, !PT ;  /* 0x0000000200ff7812 */ /* 0x000fe4000782c0ff */
[----:B------:R-:W-:Y:S01]  /*1760*/  FSEL R9, -R9, -0.4999999701976776123, !P0 ;  /* 0xbeffffff09097808 */ /* 0x000fe20004000100 */
[----:B------:R-:W-:Y:S01]  /*1770*/  FFMA R8, R3, R8, R12 ;  /* 0x0000000803087223 */ /* 0x000fe2000000000c */
[----:B------:R-:W-:-:S03]  /*1780*/  FSEL R0, R5, 1, !P0 ;  /* 0x3f80000005007808 */ /* 0x000fc60004000000 */
[C---:B------:R-:W-:Y:S02]  /*1790*/  FFMA R8, R3.reuse, R8, R9 ;  /* 0x0000000803087223 */ /* 0x040fe40000000009 */
[----:B------:R-:W-:-:S04]  /*17a0*/  FFMA R3, R3, R0, RZ ;  /* 0x0000000003037223 */ /* 0x000fc800000000ff */
[----:B------:R-:W-:-:S04]  /*17b0*/  FFMA R0, R3, R8, R0 ;  /* 0x0000000803007223 */ /* 0x000fc80000000000 */
[----:B------:R-:W-:Y:S01]  /*17c0*/  @P1 FADD R0, RZ, -R0 ;  /* 0x80000000ff001221 */ /* 0x000fe20000000000 */
[----:B0-----:R-:W-:-:S04]  /*17d0*/  IMAD.WIDE R6, R2, 0x4, R6 ;  /* 0x0000000402067825 */ /* 0x001fc800078e0206 */
[-C--:B--2---:R-:W-:Y:S01]  /*17e0*/  FMUL R3, R4, R15.reuse ;  /* 0x0000000f04037220 */ /* 0x084fe20000400000 */
[----:B------:R-:W-:-:S03]  /*17f0*/  FMUL R15, R0, R15 ;  /* 0x0000000f000f7220 */ /* 0x000fc60000400000 */
[-C--:B---3--:R-:W-:Y:S01]  /*1800*/  FFMA R3, R0, R13.reuse, -R3 ;  /* 0x0000000d00037223 */ /* 0x088fe20000000803 */
[----:B------:R-:W-:-:S04]  /*1810*/  FFMA R15, R4, R13, R15 ;  /* 0x0000000d040f7223 */ /* 0x000fc8000000000f */
[----:B------:R-:W-:Y:S04]  /*1820*/  STG.E desc[UR6][R6.64], R3 ;  /* 0x0000000306007986 */ /* 0x000fe8000c101906 */
[----:B------:R-:W-:Y:S01]  /*1830*/  STG.E desc[UR6][R6.64+0x4], R15 ;  /* 0x0000040f06007986 */ /* 0x000fe2000c101906 */
[----:B------:R-:W-:Y:S05]  /*1840*/  EXIT ;  /* 0x000000000000794d */ /* 0x000fea0003800000 */
.L_x_13:
[----:B------:R-:W-:-:S00]  /*1850*/  BRA `(.L_x_13) ;  /* 0xfffffffc00fc7947 */ /* 0x000fc0000383ffff */
[----:B------:R-:W-:-:S00]  /*1860*/  NOP ;  /* 0x0000000000007918 */ /* 0x000fc00000000000 */
        /* <DEDUP_REMOVED lines=9> */
.L_x_14:


//--------------------- .nv.global.init           --------------------------
	.section	.nv.global.init,"aw",@progbits
	.align	4
.nv.global.init:
	.type		__cudart_i2opi_f,@object
	.size		__cudart_i2opi_f,(.L_0 - __cudart_i2opi_f)
__cudart_i2opi_f:
        /*0000*/ 	.byte	0x41, 0x90, 0x43, 0x3c, 0x99, 0x95, 0x62, 0xdb, 0xc0, 0xdd, 0x34, 0xf5, 0xd1, 0x57, 0x27, 0xfc
        /*0010*/ 	.byte	0x29, 0x15, 0x44, 0x4e, 0x6e, 0x83, 0xf9, 0xa2
.L_0:


//--------------------- .nv.shared.reserved.0     --------------------------
	.section	.nv.shared.reserved.0,"aw",@nobits
	.weak		__nv_reservedSMEM_offset_0_alias
	.size		__nv_reservedSMEM_offset_0_alias, 0, 64
	.other		__nv_reservedSMEM_offset_0_alias,@"STO_CUDA_RESERVED_SHARED STV_DEFAULT"
__nv_reservedSMEM_offset_0_alias:
	.zero		0
	.zero		64


//--------------------- .nv.constant0._Z8rope_f32PKfPfiffif --------------------------
	.section	.nv.constant0._Z8rope_f32PKfPfiffif,"a",@progbits
	.sectionflags	@""
	.align	4
.nv.constant0._Z8rope_f32PKfPfiffif:
	.zero		932


//--------------------- SYMBOLS --------------------------

	.type		.nv.reservedSmem.offset0,@object
	.size		.nv.reservedSmem.offset0,0x4
